// auto-generated by cutlass_sweep.gemm — config: {"arch": "sm_90", "cluster_m": 1, "cluster_n": 1, "dtype": "bf16", "dtype_b": "bf16", "layout": "nt", "stages": 2, "tile_k": 128, "tile_m": 128, "tile_n": 64}
#include "cutlass/cutlass.h"
#include "cutlass/gemm/collective/collective_builder.hpp"
#include "cutlass/gemm/device/gemm_universal_adapter.h"
#include "cutlass/gemm/kernel/gemm_universal.hpp"
#include "cutlass/epilogue/collective/collective_builder.hpp"

using ElemA = cutlass::bfloat16_t;
using ElemB = cutlass::bfloat16_t;
using ElemCD = cutlass::bfloat16_t;
using Acc  = float;
using TileShape    = cute::Shape<cute::_128, cute::_64, cute::_128>;
using ClusterShape = cute::Shape<cute::_1, cute::_1, cute::_1>;

using CollectiveEpilogue = typename cutlass::epilogue::collective::CollectiveBuilder<
    cutlass::arch::Sm90, cutlass::arch::OpClassTensorOp,
    TileShape, ClusterShape,
    cutlass::epilogue::collective::EpilogueTileAuto,
    Acc, Acc,
    ElemCD, cutlass::layout::RowMajor, 128 / cutlass::sizeof_bits<ElemCD>::value,
    ElemCD, cutlass::layout::RowMajor, 128 / cutlass::sizeof_bits<ElemCD>::value,
    cutlass::epilogue::collective::EpilogueScheduleAuto
  >::CollectiveOp;

using CollectiveMainloop = typename cutlass::gemm::collective::CollectiveBuilder<
    cutlass::arch::Sm90, cutlass::arch::OpClassTensorOp,
    ElemA, cutlass::layout::RowMajor, 128 / cutlass::sizeof_bits<ElemA>::value,
    ElemB, cutlass::layout::ColumnMajor, 128 / cutlass::sizeof_bits<ElemB>::value,
    Acc,
    TileShape, ClusterShape,
    cutlass::gemm::collective::StageCount<2>,
    cutlass::gemm::collective::KernelScheduleAuto
  >::CollectiveOp;

using GemmKernel = cutlass::gemm::kernel::GemmUniversal<
    cute::Shape<int,int,int,int>,
    CollectiveMainloop,
    CollectiveEpilogue
>;
using Gemm = cutlass::gemm::device::GemmUniversalAdapter<GemmKernel>;

// Force the device kernel symbol into the cubin without needing a host main.
auto* _anchor = &cutlass::device_kernel<GemmKernel>;


// ===== COMPILED SASS (sm_90a) =====

	.target	sm_90a

	.elftype	@"ET_EXEC"


//--------------------- .note.nv.tkinfo           --------------------------
	.section	.note.nv.tkinfo,"",@"SHT_NOTE"
	.sectionflags	@"SHF_NOTE_NV_TKINFO"
	.tkinfo
        /*0018*/ 	.word	0x00000002
        /*0030*/ 	.string	""
        /*0030*/ 	.string	"ptxas"
        /*0030*/ 	.string	"Cuda compilation tools, release 13.0, V13.0.88"
        /*0030*/ 	.string	"Build cuda_13.0.r13.0/compiler.36424714_0"
        /*0030*/ 	.string	"-arch sm_90a -m 64 "



//--------------------- .note.nv.cuinfo           --------------------------
	.section	.note.nv.cuinfo,"",@"SHT_NOTE"
	.sectionflags	@"SHF_NOTE_NV_CUINFO"
        /*0018*/ 	.short	0x0002
        /*001a*/ 	.short	0x005a
        /*001c*/ 	.short	0x0082
	.zero		2


//--------------------- .nv.info                  --------------------------
	.section	.nv.info,"",@"SHT_CUDA_INFO"
	.align	4


	//----- nvinfo : EIATTR_REGCOUNT
	.align		4
        /*0000*/ 	.byte	0x04, 0x2f
        /*0002*/ 	.short	(.L_15 - .L_14)
	.align		4
.L_14:
        /*0004*/ 	.word	index@(_ZN7cutlass13device_kernelINS_4gemm6kernel13GemmUniversalIN4cute5tupleIJiiiiEEENS1_10collective13CollectiveMmaINS1_34MainloopSm90TmaGmmaWarpSpecializedILi2ENS5_IJNS4_1CILi1EEESB_SB_EEENS1_35KernelTmaWarpSpecializedCooperativeEEENS5_IJNSA_ILi128EEENSA_ILi64EEESF_EEENS_10bfloat16_tENS5_IJlSB_lEEESI_SJ_NS4_8TiledMMAINS4_8MMA_AtomIJNS4_4SM904GMMA27MMA_64x64x16_F32BF16BF16_SSILNSN_5MajorE0ELSP_0ELNSN_7ScaleInE1ELSQ_1EEEEEENS4_6LayoutINS5_IJNSA_ILi2EEESB_SB_EEENS5_IJSB_NSA_ILi0EEESW_EEEEENS5_IJNS4_10UnderscoreESZ_SZ_EEEEENS4_13SM90_TMA_LOADENS4_14ComposedLayoutINS4_7SwizzleILi3ELi4ELi3EEENS4_18smem_ptr_flag_bitsILi16EEENST_INS5_IJNSA_ILi8EEESG_EEENS5_IJSG_SB_EEEEEEEvNS4_8identityES12_S1C_vS1D_EENS_8epilogue10collective6detail29Sm90TmaWarpSpecializedAdapterINS1G_15DefaultEpilogueISI_SJ_SJ_NS1F_6thread17LinearCombinationISI_Li1EffLNS1K_9ScaleType4KindE0ELNS_15FloatRoundStyleE2ESI_EENS1_15EpilogueDefaultEEEEEvvEEEEvNT_6ParamsE)
        /*0008*/ 	.word	0x000000a8


	//----- nvinfo : EIATTR_FRAME_SIZE
	.align		4
.L_15:
        /*000c*/ 	.byte	0x04, 0x11
        /*000e*/ 	.short	(.L_17 - .L_16)
	.align		4
.L_16:
        /*0010*/ 	.word	index@(_ZN7cutlass13device_kernelINS_4gemm6kernel13GemmUniversalIN4cute5tupleIJiiiiEEENS1_10collective13CollectiveMmaINS1_34MainloopSm90TmaGmmaWarpSpecializedILi2ENS5_IJNS4_1CILi1EEESB_SB_EEENS1_35KernelTmaWarpSpecializedCooperativeEEENS5_IJNSA_ILi128EEENSA_ILi64EEESF_EEENS_10bfloat16_tENS5_IJlSB_lEEESI_SJ_NS4_8TiledMMAINS4_8MMA_AtomIJNS4_4SM904GMMA27MMA_64x64x16_F32BF16BF16_SSILNSN_5MajorE0ELSP_0ELNSN_7ScaleInE1ELSQ_1EEEEEENS4_6LayoutINS5_IJNSA_ILi2EEESB_SB_EEENS5_IJSB_NSA_ILi0EEESW_EEEEENS5_IJNS4_10UnderscoreESZ_SZ_EEEEENS4_13SM90_TMA_LOADENS4_14ComposedLayoutINS4_7SwizzleILi3ELi4ELi3EEENS4_18smem_ptr_flag_bitsILi16EEENST_INS5_IJNSA_ILi8EEESG_EEENS5_IJSG_SB_EEEEEEEvNS4_8identityES12_S1C_vS1D_EENS_8epilogue10collective6detail29Sm90TmaWarpSpecializedAdapterINS1G_15DefaultEpilogueISI_SJ_SJ_NS1F_6thread17LinearCombinationISI_Li1EffLNS1K_9ScaleType4KindE0ELNS_15FloatRoundStyleE2ESI_EENS1_15EpilogueDefaultEEEEEvvEEEEvNT_6ParamsE)
        /*0014*/ 	.word	0x00000000


	//----- nvinfo : EIATTR_MIN_STACK_SIZE
	.align		4
.L_17:
        /*0018*/ 	.byte	0x04, 0x12
        /*001a*/ 	.short	(.L_19 - .L_18)
	.align		4
.L_18:
        /*001c*/ 	.word	index@(_ZN7cutlass13device_kernelINS_4gemm6kernel13GemmUniversalIN4cute5tupleIJiiiiEEENS1_10collective13CollectiveMmaINS1_34MainloopSm90TmaGmmaWarpSpecializedILi2ENS5_IJNS4_1CILi1EEESB_SB_EEENS1_35KernelTmaWarpSpecializedCooperativeEEENS5_IJNSA_ILi128EEENSA_ILi64EEESF_EEENS_10bfloat16_tENS5_IJlSB_lEEESI_SJ_NS4_8TiledMMAINS4_8MMA_AtomIJNS4_4SM904GMMA27MMA_64x64x16_F32BF16BF16_SSILNSN_5MajorE0ELSP_0ELNSN_7ScaleInE1ELSQ_1EEEEEENS4_6LayoutINS5_IJNSA_ILi2EEESB_SB_EEENS5_IJSB_NSA_ILi0EEESW_EEEEENS5_IJNS4_10UnderscoreESZ_SZ_EEEEENS4_13SM90_TMA_LOADENS4_14ComposedLayoutINS4_7SwizzleILi3ELi4ELi3EEENS4_18smem_ptr_flag_bitsILi16EEENST_INS5_IJNSA_ILi8EEESG_EEENS5_IJSG_SB_EEEEEEEvNS4_8identityES12_S1C_vS1D_EENS_8epilogue10collective6detail29Sm90TmaWarpSpecializedAdapterINS1G_15DefaultEpilogueISI_SJ_SJ_NS1F_6thread17LinearCombinationISI_Li1EffLNS1K_9ScaleType4KindE0ELNS_15FloatRoundStyleE2ESI_EENS1_15EpilogueDefaultEEEEEvvEEEEvNT_6ParamsE)
        /*0020*/ 	.word	0x00000000
.L_19:


//--------------------- .nv.compat                --------------------------
	.section	.nv.compat,"",@"SHT_CUDA_COMPAT_INFO"
	.align	4
        /*0000*/ 	.byte	0x02, 0x09, 0x01, 0x00, 0x02, 0x02, 0x04, 0x00, 0x02, 0x05, 0x05, 0x00, 0x03, 0x07, 0x01, 0x01
        /*0010*/ 	.byte	0x02, 0x03, 0x01, 0x00, 0x02, 0x06, 0x01, 0x00, 0x04, 0x0b, 0x08, 0x00, 0x00, 0x00, 0x00, 0x00
        /*0020*/ 	.byte	0x00, 0x00, 0x00, 0x00


//--------------------- .nv.info._ZN7cutlass13device_kernelINS_4gemm6kernel13GemmUniversalIN4cute5tupleIJiiiiEEENS1_10collective13CollectiveMmaINS1_34MainloopSm90TmaGmmaWarpSpecializedILi2ENS5_IJNS4_1CILi1EEESB_SB_EEENS1_35KernelTmaWarpSpecializedCooperativeEEENS5_IJNSA_ILi128EEENSA_ILi64EEESF_EEENS_10bfloat16_tENS5_IJlSB_lEEESI_SJ_NS4_8TiledMMAINS4_8MMA_AtomIJNS4_4SM904GMMA27MMA_64x64x16_F32BF16BF16_SSILNSN_5MajorE0ELSP_0ELNSN_7ScaleInE1ELSQ_1EEEEEENS4_6LayoutINS5_IJNSA_ILi2EEESB_SB_EEENS5_IJSB_NSA_ILi0EEESW_EEEEENS5_IJNS4_10UnderscoreESZ_SZ_EEEEENS4_13SM90_TMA_LOADENS4_14ComposedLayoutINS4_7SwizzleILi3ELi4ELi3EEENS4_18smem_ptr_flag_bitsILi16EEENST_INS5_IJNSA_ILi8EEESG_EEENS5_IJSG_SB_EEEEEEEvNS4_8identityES12_S1C_vS1D_EENS_8epilogue10collective6detail29Sm90TmaWarpSpecializedAdapterINS1G_15DefaultEpilogueISI_SJ_SJ_NS1F_6thread17LinearCombinationISI_Li1EffLNS1K_9ScaleType4KindE0ELNS_15FloatRoundStyleE2ESI_EENS1_15EpilogueDefaultEEEEEvvEEEEvNT_6ParamsE --------------------------
	.section	.nv.info._ZN7cutlass13device_kernelINS_4gemm6kernel13GemmUniversalIN4cute5tupleIJiiiiEEENS1_10collective13CollectiveMmaINS1_34MainloopSm90TmaGmmaWarpSpecializedILi2ENS5_IJNS4_1CILi1EEESB_SB_EEENS1_35KernelTmaWarpSpecializedCooperativeEEENS5_IJNSA_ILi128EEENSA_ILi64EEESF_EEENS_10bfloat16_tENS5_IJlSB_lEEESI_SJ_NS4_8TiledMMAINS4_8MMA_AtomIJNS4_4SM904GMMA27MMA_64x64x16_F32BF16BF16_SSILNSN_5MajorE0ELSP_0ELNSN_7ScaleInE1ELSQ_1EEEEEENS4_6LayoutINS5_IJNSA_ILi2EEESB_SB_EEENS5_IJSB_NSA_ILi0EEESW_EEEEENS5_IJNS4_10UnderscoreESZ_SZ_EEEEENS4_13SM90_TMA_LOADENS4_14ComposedLayoutINS4_7SwizzleILi3ELi4ELi3EEENS4_18smem_ptr_flag_bitsILi16EEENST_INS5_IJNSA_ILi8EEESG_EEENS5_IJSG_SB_EEEEEEEvNS4_8identityES12_S1C_vS1D_EENS_8epilogue10collective6detail29Sm90TmaWarpSpecializedAdapterINS1G_15DefaultEpilogueISI_SJ_SJ_NS1F_6thread17LinearCombinationISI_Li1EffLNS1K_9ScaleType4KindE0ELNS_15FloatRoundStyleE2ESI_EENS1_15EpilogueDefaultEEEEEvvEEEEvNT_6ParamsE,"",@"SHT_CUDA_INFO"
	.sectionflags	@""
	.align	4


	//----- nvinfo : EIATTR_CUDA_API_VERSION
	.align		4
        /*0000*/ 	.byte	0x04, 0x37
        /*0002*/ 	.short	(.L_21 - .L_20)
.L_20:
        /*0004*/ 	.word	0x00000082


	//----- nvinfo : EIATTR_KPARAM_INFO
	.align		4
.L_21:
        /*0008*/ 	.byte	0x04, 0x17
        /*000a*/ 	.short	(.L_23 - .L_22)
.L_22:
        /*000c*/ 	.word	0x00000000
        /*0010*/ 	.short	0x0000
        /*0012*/ 	.short	0x0070
        /*0014*/ 	.byte	0x00, 0xf0, 0x01, 0x10


	//----- nvinfo : EIATTR_SPARSE_MMA_MASK
	.align		4
.L_23:
        /*0018*/ 	.byte	0x03, 0x50
        /*001a*/ 	.short	0x0000


	//----- nvinfo : EIATTR_MAXREG_COUNT
	.align		4
        /*001c*/ 	.byte	0x03, 0x1b
        /*001e*/ 	.short	0x00a8


	//----- nvinfo : EIATTR_NUM_BARRIERS
	.align		4
        /*0020*/ 	.byte	0x02, 0x4c
        /*0022*/ 	.byte	0x01
	.zero		1


	//----- nvinfo : EIATTR_EXTERNS
	.align		4
        /*0024*/ 	.byte	0x04, 0x0f
        /*0026*/ 	.short	(.L_25 - .L_24)


	//   ....[0]....
	.align		4
.L_24:
        /*0028*/ 	.word	index@(__assertfail)


	//----- nvinfo : EIATTR_MERCURY_ISA_VERSION
	.align		4
.L_25:
        /*002c*/ 	.byte	0x03, 0x5f
        /*002e*/ 	.short	0x0101


	//----- nvinfo : EIATTR_INT_WARP_WIDE_INSTR_OFFSETS
	.align		4
        /*0030*/ 	.byte	0x04, 0x31
        /*0032*/ 	.short	(.L_27 - .L_26)


	//   ....[0]....
.L_26:
        /*0034*/ 	.word	0x00000370


	//   ....[1]....
        /*0038*/ 	.word	0x00000380


	//   ....[2]....
        /*003c*/ 	.word	0x000004a0


	//----- nvinfo : EIATTR_COOP_GROUP_MASK_REGIDS
	.align		4
.L_27:
        /*0040*/ 	.byte	0x04, 0x29
        /*0042*/ 	.short	(.L_29 - .L_28)


	//   ....[0]....
.L_28:
        /*0044*/ 	.word	0xffffffff


	//   ....[1]....
        /*0048*/ 	.word	0xffffffff


	//   ....[2]....
        /*004c*/ 	.word	0xffffffff


	//   ....[3]....
        /*0050*/ 	.word	0xffffffff


	//   ....[4]....
        /*0054*/ 	.word	0xffffffff


	//----- nvinfo : EIATTR_COOP_GROUP_INSTR_OFFSETS
	.align		4
.L_29:
        /*0058*/ 	.byte	0x04, 0x28
        /*005a*/ 	.short	(.L_31 - .L_30)


	//   ....[0]....
.L_30:
        /*005c*/ 	.word	0x00000060


	//   ....[1]....
        /*0060*/ 	.word	0x00000070


	//   ....[2]....
        /*0064*/ 	.word	0x00000130


	//   ....[3]....
        /*0068*/ 	.word	0x00000280


	//   ....[4]....
        /*006c*/ 	.word	0x00001180


	//----- nvinfo : EIATTR_REG_RECONFIG
	.align		4
.L_31:
        /*0070*/ 	.byte	0x01, 0x54
	.zero		2


	//----- nvinfo : EIATTR_SYSCALL_OFFSETS
	.align		4
        /*0074*/ 	.byte	0x04, 0x46
        /*0076*/ 	.short	(.L_33 - .L_32)


	//   ....[0]....
.L_32:
        /*0078*/ 	.word	0x00001370


	//----- nvinfo : EIATTR_MBARRIER_INSTR_OFFSETS
	.align		4
.L_33:
        /*007c*/ 	.byte	0x04, 0x39
        /*007e*/ 	.short	(.L_35 - .L_34)


	//   ....[0]....
.L_34:
        /*0080*/ 	.word	0x00000230
        /*0084*/ 	.word	0x000000ff
        /*0088*/ 	.word	0x00000000
        /*008c*/ 	.short	0x0100
        /*008e*/ 	.byte	0x08
	.zero		1


	//   ....[1]....
        /*0090*/ 	.word	0x00000240
        /*0094*/ 	.word	0x000000ff
        /*0098*/ 	.word	0x00000010
        /*009c*/ 	.short	0x0100
        /*009e*/ 	.byte	0x08
	.zero		1


	//   ....[2]....
        /*00a0*/ 	.word	0x00000250
        /*00a4*/ 	.word	0x000000ff
        /*00a8*/ 	.word	0x00000008
        /*00ac*/ 	.short	0x0100
        /*00ae*/ 	.byte	0x08
	.zero		1


	//   ....[3]....
        /*00b0*/ 	.word	0x00000260
        /*00b4*/ 	.word	0x000000ff
        /*00b8*/ 	.word	0x00000018
        /*00bc*/ 	.short	0x0100
        /*00be*/ 	.byte	0x08
	.zero		1


	//   ....[4]....
        /*00c0*/ 	.word	0x00000520
        /*00c4*/ 	.word	0x000000ff
        /*00c8*/ 	.word	0x00000030
        /*00cc*/ 	.short	0x0100
        /*00ce*/ 	.byte	0x08
	.zero		1


	//   ....[5]....
        /*00d0*/ 	.word	0x00000580
        /*00d4*/ 	.word	0x000000ff
        /*00d8*/ 	.word	0x00000038
        /*00dc*/ 	.short	0x0100
        /*00de*/ 	.byte	0x08
	.zero		1


	//   ....[6]....
        /*00e0*/ 	.word	0x000013f0
        /*00e4*/ 	.word	0x00000003
        /*00e8*/ 	.word	0x00000000
        /*00ec*/ 	.short	0x010a
        /*00ee*/ 	.byte	0x3f
	.zero		1


	//   ....[7]....
        /*00f0*/ 	.word	0x00001450
        /*00f4*/ 	.word	0x00000003
        /*00f8*/ 	.word	0x00000000
        /*00fc*/ 	.short	0x010a
        /*00fe*/ 	.byte	0x3f
	.zero		1


	//   ....[8]....
        /*0100*/ 	.word	0x00001960
        /*0104*/ 	.word	0x000000ff
        /*0108*/ 	.word	0x00000000
        /*010c*/ 	.short	0x010a
        /*010e*/ 	.byte	0x08
	.zero		1


	//   ....[9]....
        /*0110*/ 	.word	0x000019a0
        /*0114*/ 	.word	0x000000ff
        /*0118*/ 	.word	0x00000000
        /*011c*/ 	.short	0x010a
        /*011e*/ 	.byte	0x08
	.zero		1


	//   ....[10]....
        /*0120*/ 	.word	0x00001dc0
        /*0124*/ 	.word	0x000000ff
        /*0128*/ 	.word	0x00000000
        /*012c*/ 	.short	0x0101
        /*012e*/ 	.byte	0x07
	.zero		1


	//   ....[11]....
        /*0130*/ 	.word	0x00001f80
        /*0134*/ 	.word	0x000000ff
        /*0138*/ 	.word	0x00000000
        /*013c*/ 	.short	0x0101
        /*013e*/ 	.byte	0x04
	.zero		1


	//   ....[12]....
        /*0140*/ 	.word	0x00005330
        /*0144*/ 	.word	0x0000000e
        /*0148*/ 	.word	0x00000010
        /*014c*/ 	.short	0x010a
        /*014e*/ 	.byte	0x3f
	.zero		1


	//   ....[13]....
        /*0150*/ 	.word	0x000057b0
        /*0154*/ 	.word	0x00000005
        /*0158*/ 	.word	0x00000038
        /*015c*/ 	.short	0x0101
        /*015e*/ 	.byte	0x3f
	.zero		1


	//   ....[14]....
        /*0160*/ 	.word	0x00005ec0
        /*0164*/ 	.word	0x00000007
        /*0168*/ 	.word	0x00000000
        /*016c*/ 	.short	0x010a
        /*016e*/ 	.byte	0x3f
	.zero		1


	//   ....[15]....
        /*0170*/ 	.word	0x00005f40
        /*0174*/ 	.word	0x00000003
        /*0178*/ 	.word	0x00000000
        /*017c*/ 	.short	0x010a
        /*017e*/ 	.byte	0x3f
	.zero		1


	//   ....[16]....
        /*0180*/ 	.word	0x00005fa0
        /*0184*/ 	.word	0x00000003
        /*0188*/ 	.word	0x00000000
        /*018c*/ 	.short	0x010a
        /*018e*/ 	.byte	0x3f
	.zero		1


	//   ....[17]....
        /*0190*/ 	.word	0x00006000
        /*0194*/ 	.word	0x00000004
        /*0198*/ 	.word	0x00000000
        /*019c*/ 	.short	0x010a
        /*019e*/ 	.byte	0x3f
	.zero		1


	//   ....[18]....
        /*01a0*/ 	.word	0x000060d0
        /*01a4*/ 	.word	0x0000000e
        /*01a8*/ 	.word	0x00000010
        /*01ac*/ 	.short	0x010a
        /*01ae*/ 	.byte	0x3f
	.zero		1


	//   ....[19]....
        /*01b0*/ 	.word	0x000061a0
        /*01b4*/ 	.word	0x00000007
        /*01b8*/ 	.word	0x00000000
        /*01bc*/ 	.short	0x010a
        /*01be*/ 	.byte	0x3f
	.zero		1


	//----- nvinfo : EIATTR_NUM_MBARRIERS
	.align		4
.L_35:
        /*01c0*/ 	.byte	0x03, 0x38
        /*01c2*/ 	.short	0x0006


	//----- nvinfo : EIATTR_EXIT_INSTR_OFFSETS
	.align		4
        /*01c4*/ 	.byte	0x04, 0x1c
        /*01c6*/ 	.short	(.L_37 - .L_36)


	//   ....[0]....
.L_36:
        /*01c8*/ 	.word	0x00000620


	//   ....[1]....
        /*01cc*/ 	.word	0x00000ee0


	//   ....[2]....
        /*01d0*/ 	.word	0x00004a10


	//   ....[3]....
        /*01d4*/ 	.word	0x00005040


	//   ....[4]....
        /*01d8*/ 	.word	0x00005f90


	//----- nvinfo : EIATTR_MAX_THREADS
	.align		4
.L_37:
        /*01dc*/ 	.byte	0x04, 0x05
        /*01de*/ 	.short	(.L_39 - .L_38)
.L_38:
        /*01e0*/ 	.word	0x00000180
        /*01e4*/ 	.word	0x00000001
        /*01e8*/ 	.word	0x00000001


	//----- nvinfo : EIATTR_CRS_STACK_SIZE
	.align		4
.L_39:
        /*01ec*/ 	.byte	0x04, 0x1e
        /*01ee*/ 	.short	(.L_41 - .L_40)
.L_40:
        /*01f0*/ 	.word	0x00000000


	//----- nvinfo : EIATTR_CBANK_PARAM_SIZE
	.align		4
.L_41:
        /*01f4*/ 	.byte	0x03, 0x19
        /*01f6*/ 	.short	0x0470


	//----- nvinfo : EIATTR_PARAM_CBANK
	.align		4
        /*01f8*/ 	.byte	0x04, 0x0a
        /*01fa*/ 	.short	(.L_43 - .L_42)
	.align		4
.L_42:
        /*01fc*/ 	.word	index@(.nv.constant0._ZN7cutlass13device_kernelINS_4gemm6kernel13GemmUniversalIN4cute5tupleIJiiiiEEENS1_10collective13CollectiveMmaINS1_34MainloopSm90TmaGmmaWarpSpecializedILi2ENS5_IJNS4_1CILi1EEESB_SB_EEENS1_35KernelTmaWarpSpecializedCooperativeEEENS5_IJNSA_ILi128EEENSA_ILi64EEESF_EEENS_10bfloat16_tENS5_IJlSB_lEEESI_SJ_NS4_8TiledMMAINS4_8MMA_AtomIJNS4_4SM904GMMA27MMA_64x64x16_F32BF16BF16_SSILNSN_5MajorE0ELSP_0ELNSN_7ScaleInE1ELSQ_1EEEEEENS4_6LayoutINS5_IJNSA_ILi2EEESB_SB_EEENS5_IJSB_NSA_ILi0EEESW_EEEEENS5_IJNS4_10UnderscoreESZ_SZ_EEEEENS4_13SM90_TMA_LOADENS4_14ComposedLayoutINS4_7SwizzleILi3ELi4ELi3EEENS4_18smem_ptr_flag_bitsILi16EEENST_INS5_IJNSA_ILi8EEESG_EEENS5_IJSG_SB_EEEEEEEvNS4_8identityES12_S1C_vS1D_EENS_8epilogue10collective6detail29Sm90TmaWarpSpecializedAdapterINS1G_15DefaultEpilogueISI_SJ_SJ_NS1F_6thread17LinearCombinationISI_Li1EffLNS1K_9ScaleType4KindE0ELNS_15FloatRoundStyleE2ESI_EENS1_15EpilogueDefaultEEEEEvvEEEEvNT_6ParamsE)
        /*0200*/ 	.short	0x0210
        /*0202*/ 	.short	0x0470


	//----- nvinfo : EIATTR_SW_WAR
	.align		4
.L_43:
        /*0204*/ 	.byte	0x04, 0x36
        /*0206*/ 	.short	(.L_45 - .L_44)
.L_44:
        /*0208*/ 	.word	0x00000008
.L_45:


//--------------------- .nv.callgraph             --------------------------
	.section	.nv.callgraph,"",@"SHT_CUDA_CALLGRAPH"
	.align	4
	.sectionentsize	8
	.align		4
        /*0000*/ 	.word	0x00000000
	.align		4
        /*0004*/ 	.word	0xffffffff
	.align		4
        /*0008*/ 	.word	index@(_ZN7cutlass13device_kernelINS_4gemm6kernel13GemmUniversalIN4cute5tupleIJiiiiEEENS1_10collective13CollectiveMmaINS1_34MainloopSm90TmaGmmaWarpSpecializedILi2ENS5_IJNS4_1CILi1EEESB_SB_EEENS1_35KernelTmaWarpSpecializedCooperativeEEENS5_IJNSA_ILi128EEENSA_ILi64EEESF_EEENS_10bfloat16_tENS5_IJlSB_lEEESI_SJ_NS4_8TiledMMAINS4_8MMA_AtomIJNS4_4SM904GMMA27MMA_64x64x16_F32BF16BF16_SSILNSN_5MajorE0ELSP_0ELNSN_7ScaleInE1ELSQ_1EEEEEENS4_6LayoutINS5_IJNSA_ILi2EEESB_SB_EEENS5_IJSB_NSA_ILi0EEESW_EEEEENS5_IJNS4_10UnderscoreESZ_SZ_EEEEENS4_13SM90_TMA_LOADENS4_14ComposedLayoutINS4_7SwizzleILi3ELi4ELi3EEENS4_18smem_ptr_flag_bitsILi16EEENST_INS5_IJNSA_ILi8EEESG_EEENS5_IJSG_SB_EEEEEEEvNS4_8identityES12_S1C_vS1D_EENS_8epilogue10collective6detail29Sm90TmaWarpSpecializedAdapterINS1G_15DefaultEpilogueISI_SJ_SJ_NS1F_6thread17LinearCombinationISI_Li1EffLNS1K_9ScaleType4KindE0ELNS_15FloatRoundStyleE2ESI_EENS1_15EpilogueDefaultEEEEEvvEEEEvNT_6ParamsE)
	.align		4
        /*000c*/ 	.word	index@(__assertfail)
	.align		4
        /*0010*/ 	.word	0x00000000
	.align		4
        /*0014*/ 	.word	0xfffffffe
	.align		4
        /*0018*/ 	.word	0x00000000
	.align		4
        /*001c*/ 	.word	0xfffffffd
	.align		4
        /*0020*/ 	.word	0x00000000
	.align		4
        /*0024*/ 	.word	0xfffffffc


//--------------------- .nv.constant4             --------------------------
	.section	.nv.constant4,"a",@progbits
	.align	8
	.align		8
.nv.constant4:
        /*0000*/ 	.dword	__assertfail
	.align		8
        /*0008*/ 	.dword	__unnamed_1
	.align		8
        /*0010*/ 	.dword	_ZN40_INTERNAL_dc90aede_4_k_cu_ed34bfd8_196574cuda3std3__45__cpo5beginE
	.align		8
        /*0018*/ 	.dword	_ZN40_INTERNAL_dc90aede_4_k_cu_ed34bfd8_196574cuda3std3__45__cpo3endE
	.align		8
        /*0020*/ 	.dword	_ZN40_INTERNAL_dc90aede_4_k_cu_ed34bfd8_196574cuda3std3__45__cpo6cbeginE
	.align		8
        /*0028*/ 	.dword	_ZN40_INTERNAL_dc90aede_4_k_cu_ed34bfd8_196574cuda3std3__45__cpo4cendE
	.align		8
        /*0030*/ 	.dword	_ZN40_INTERNAL_dc90aede_4_k_cu_ed34bfd8_196574cuda3std3__442_GLOBAL__N__dc90aede_4_k_cu_ed34bfd8_196576ignoreE
	.align		8
        /*0038*/ 	.dword	_ZN40_INTERNAL_dc90aede_4_k_cu_ed34bfd8_196574cuda3std3__419piecewise_constructE
	.align		8
        /*0040*/ 	.dword	_ZN40_INTERNAL_dc90aede_4_k_cu_ed34bfd8_196574cuda3std3__48in_placeE
	.align		8
        /*0048*/ 	.dword	_ZN40_INTERNAL_dc90aede_4_k_cu_ed34bfd8_196574cuda3std6ranges3__45__cpo4swapE
	.align		8
        /*0050*/ 	.dword	_ZN40_INTERNAL_dc90aede_4_k_cu_ed34bfd8_196574cuda3std6ranges3__45__cpo9iter_moveE
	.align		8
        /*0058*/ 	.dword	_ZN40_INTERNAL_dc90aede_4_k_cu_ed34bfd8_196574cute7productE
	.align		8
        /*0060*/ 	.dword	_ZN40_INTERNAL_dc90aede_4_k_cu_ed34bfd8_196574cute1_E
	.align		8
        /*0068*/ 	.dword	$str$22
	.align		8
        /*0070*/ 	.dword	$str$23


//--------------------- .text._ZN7cutlass13device_kernelINS_4gemm6kernel13GemmUniversalIN4cute5tupleIJiiiiEEENS1_10collective13CollectiveMmaINS1_34MainloopSm90TmaGmmaWarpSpecializedILi2ENS5_IJNS4_1CILi1EEESB_SB_EEENS1_35KernelTmaWarpSpecializedCooperativeEEENS5_IJNSA_ILi128EEENSA_ILi64EEESF_EEENS_10bfloat16_tENS5_IJlSB_lEEESI_SJ_NS4_8TiledMMAINS4_8MMA_AtomIJNS4_4SM904GMMA27MMA_64x64x16_F32BF16BF16_SSILNSN_5MajorE0ELSP_0ELNSN_7ScaleInE1ELSQ_1EEEEEENS4_6LayoutINS5_IJNSA_ILi2EEESB_SB_EEENS5_IJSB_NSA_ILi0EEESW_EEEEENS5_IJNS4_10UnderscoreESZ_SZ_EEEEENS4_13SM90_TMA_LOADENS4_14ComposedLayoutINS4_7SwizzleILi3ELi4ELi3EEENS4_18smem_ptr_flag_bitsILi16EEENST_INS5_IJNSA_ILi8EEESG_EEENS5_IJSG_SB_EEEEEEEvNS4_8identityES12_S1C_vS1D_EENS_8epilogue10collective6detail29Sm90TmaWarpSpecializedAdapterINS1G_15DefaultEpilogueISI_SJ_SJ_NS1F_6thread17LinearCombinationISI_Li1EffLNS1K_9ScaleType4KindE0ELNS_15FloatRoundStyleE2ESI_EENS1_15EpilogueDefaultEEEEEvvEEEEvNT_6ParamsE --------------------------
	.section	.text._ZN7cutlass13device_kernelINS_4gemm6kernel13GemmUniversalIN4cute5tupleIJiiiiEEENS1_10collective13CollectiveMmaINS1_34MainloopSm90TmaGmmaWarpSpecializedILi2ENS5_IJNS4_1CILi1EEESB_SB_EEENS1_35KernelTmaWarpSpecializedCooperativeEEENS5_IJNSA_ILi128EEENSA_ILi64EEESF_EEENS_10bfloat16_tENS5_IJlSB_lEEESI_SJ_NS4_8TiledMMAINS4_8MMA_AtomIJNS4_4SM904GMMA27MMA_64x64x16_F32BF16BF16_SSILNSN_5MajorE0ELSP_0ELNSN_7ScaleInE1ELSQ_1EEEEEENS4_6LayoutINS5_IJNSA_ILi2EEESB_SB_EEENS5_IJSB_NSA_ILi0EEESW_EEEEENS5_IJNS4_10UnderscoreESZ_SZ_EEEEENS4_13SM90_TMA_LOADENS4_14ComposedLayoutINS4_7SwizzleILi3ELi4ELi3EEENS4_18smem_ptr_flag_bitsILi16EEENST_INS5_IJNSA_ILi8EEESG_EEENS5_IJSG_SB_EEEEEEEvNS4_8identityES12_S1C_vS1D_EENS_8epilogue10collective6detail29Sm90TmaWarpSpecializedAdapterINS1G_15DefaultEpilogueISI_SJ_SJ_NS1F_6thread17LinearCombinationISI_Li1EffLNS1K_9ScaleType4KindE0ELNS_15FloatRoundStyleE2ESI_EENS1_15EpilogueDefaultEEEEEvvEEEEvNT_6ParamsE,"ax",@progbits
	.align	128
.text._ZN7cutlass13device_kernelINS_4gemm6kernel13GemmUniversalIN4cute5tupleIJiiiiEEENS1_10collective13CollectiveMmaINS1_34MainloopSm90TmaGmmaWarpSpecializedILi2ENS5_IJNS4_1CILi1EEESB_SB_EEENS1_35KernelTmaWarpSpecializedCooperativeEEENS5_IJNSA_ILi128EEENSA_ILi64EEESF_EEENS_10bfloat16_tENS5_IJlSB_lEEESI_SJ_NS4_8TiledMMAINS4_8MMA_AtomIJNS4_4SM904GMMA27MMA_64x64x16_F32BF16BF16_SSILNSN_5MajorE0ELSP_0ELNSN_7ScaleInE1ELSQ_1EEEEEENS4_6LayoutINS5_IJNSA_ILi2EEESB_SB_EEENS5_IJSB_NSA_ILi0EEESW_EEEEENS5_IJNS4_10UnderscoreESZ_SZ_EEEEENS4_13SM90_TMA_LOADENS4_14ComposedLayoutINS4_7SwizzleILi3ELi4ELi3EEENS4_18smem_ptr_flag_bitsILi16EEENST_INS5_IJNSA_ILi8EEESG_EEENS5_IJSG_SB_EEEEEEEvNS4_8identityES12_S1C_vS1D_EENS_8epilogue10collective6detail29Sm90TmaWarpSpecializedAdapterINS1G_15DefaultEpilogueISI_SJ_SJ_NS1F_6thread17LinearCombinationISI_Li1EffLNS1K_9ScaleType4KindE0ELNS_15FloatRoundStyleE2ESI_EENS1_15EpilogueDefaultEEEEEvvEEEEvNT_6ParamsE:
        .type           _ZN7cutlass13device_kernelINS_4gemm6kernel13GemmUniversalIN4cute5tupleIJiiiiEEENS1_10collective13CollectiveMmaINS1_34MainloopSm90TmaGmmaWarpSpecializedILi2ENS5_IJNS4_1CILi1EEESB_SB_EEENS1_35KernelTmaWarpSpecializedCooperativeEEENS5_IJNSA_ILi128EEENSA_ILi64EEESF_EEENS_10bfloat16_tENS5_IJlSB_lEEESI_SJ_NS4_8TiledMMAINS4_8MMA_AtomIJNS4_4SM904GMMA27MMA_64x64x16_F32BF16BF16_SSILNSN_5MajorE0ELSP_0ELNSN_7ScaleInE1ELSQ_1EEEEEENS4_6LayoutINS5_IJNSA_ILi2EEESB_SB_EEENS5_IJSB_NSA_ILi0EEESW_EEEEENS5_IJNS4_10UnderscoreESZ_SZ_EEEEENS4_13SM90_TMA_LOADENS4_14ComposedLayoutINS4_7SwizzleILi3ELi4ELi3EEENS4_18smem_ptr_flag_bitsILi16EEENST_INS5_IJNSA_ILi8EEESG_EEENS5_IJSG_SB_EEEEEEEvNS4_8identityES12_S1C_vS1D_EENS_8epilogue10collective6detail29Sm90TmaWarpSpecializedAdapterINS1G_15DefaultEpilogueISI_SJ_SJ_NS1F_6thread17LinearCombinationISI_Li1EffLNS1K_9ScaleType4KindE0ELNS_15FloatRoundStyleE2ESI_EENS1_15EpilogueDefaultEEEEEvvEEEEvNT_6ParamsE,@function
        .size           _ZN7cutlass13device_kernelINS_4gemm6kernel13GemmUniversalIN4cute5tupleIJiiiiEEENS1_10collective13CollectiveMmaINS1_34MainloopSm90TmaGmmaWarpSpecializedILi2ENS5_IJNS4_1CILi1EEESB_SB_EEENS1_35KernelTmaWarpSpecializedCooperativeEEENS5_IJNSA_ILi128EEENSA_ILi64EEESF_EEENS_10bfloat16_tENS5_IJlSB_lEEESI_SJ_NS4_8TiledMMAINS4_8MMA_AtomIJNS4_4SM904GMMA27MMA_64x64x16_F32BF16BF16_SSILNSN_5MajorE0ELSP_0ELNSN_7ScaleInE1ELSQ_1EEEEEENS4_6LayoutINS5_IJNSA_ILi2EEESB_SB_EEENS5_IJSB_NSA_ILi0EEESW_EEEEENS5_IJNS4_10UnderscoreESZ_SZ_EEEEENS4_13SM90_TMA_LOADENS4_14ComposedLayoutINS4_7SwizzleILi3ELi4ELi3EEENS4_18smem_ptr_flag_bitsILi16EEENST_INS5_IJNSA_ILi8EEESG_EEENS5_IJSG_SB_EEEEEEEvNS4_8identityES12_S1C_vS1D_EENS_8epilogue10collective6detail29Sm90TmaWarpSpecializedAdapterINS1G_15DefaultEpilogueISI_SJ_SJ_NS1F_6thread17LinearCombinationISI_Li1EffLNS1K_9ScaleType4KindE0ELNS_15FloatRoundStyleE2ESI_EENS1_15EpilogueDefaultEEEEEvvEEEEvNT_6ParamsE,(.L_x_126 - _ZN7cutlass13device_kernelINS_4gemm6kernel13GemmUniversalIN4cute5tupleIJiiiiEEENS1_10collective13CollectiveMmaINS1_34MainloopSm90TmaGmmaWarpSpecializedILi2ENS5_IJNS4_1CILi1EEESB_SB_EEENS1_35KernelTmaWarpSpecializedCooperativeEEENS5_IJNSA_ILi128EEENSA_ILi64EEESF_EEENS_10bfloat16_tENS5_IJlSB_lEEESI_SJ_NS4_8TiledMMAINS4_8MMA_AtomIJNS4_4SM904GMMA27MMA_64x64x16_F32BF16BF16_SSILNSN_5MajorE0ELSP_0ELNSN_7ScaleInE1ELSQ_1EEEEEENS4_6LayoutINS5_IJNSA_ILi2EEESB_SB_EEENS5_IJSB_NSA_ILi0EEESW_EEEEENS5_IJNS4_10UnderscoreESZ_SZ_EEEEENS4_13SM90_TMA_LOADENS4_14ComposedLayoutINS4_7SwizzleILi3ELi4ELi3EEENS4_18smem_ptr_flag_bitsILi16EEENST_INS5_IJNSA_ILi8EEESG_EEENS5_IJSG_SB_EEEEEEEvNS4_8identityES12_S1C_vS1D_EENS_8epilogue10collective6detail29Sm90TmaWarpSpecializedAdapterINS1G_15DefaultEpilogueISI_SJ_SJ_NS1F_6thread17LinearCombinationISI_Li1EffLNS1K_9ScaleType4KindE0ELNS_15FloatRoundStyleE2ESI_EENS1_15EpilogueDefaultEEEEEvvEEEEvNT_6ParamsE)
        .other          _ZN7cutlass13device_kernelINS_4gemm6kernel13GemmUniversalIN4cute5tupleIJiiiiEEENS1_10collective13CollectiveMmaINS1_34MainloopSm90TmaGmmaWarpSpecializedILi2ENS5_IJNS4_1CILi1EEESB_SB_EEENS1_35KernelTmaWarpSpecializedCooperativeEEENS5_IJNSA_ILi128EEENSA_ILi64EEESF_EEENS_10bfloat16_tENS5_IJlSB_lEEESI_SJ_NS4_8TiledMMAINS4_8MMA_AtomIJNS4_4SM904GMMA27MMA_64x64x16_F32BF16BF16_SSILNSN_5MajorE0ELSP_0ELNSN_7ScaleInE1ELSQ_1EEEEEENS4_6LayoutINS5_IJNSA_ILi2EEESB_SB_EEENS5_IJSB_NSA_ILi0EEESW_EEEEENS5_IJNS4_10UnderscoreESZ_SZ_EEEEENS4_13SM90_TMA_LOADENS4_14ComposedLayoutINS4_7SwizzleILi3ELi4ELi3EEENS4_18smem_ptr_flag_bitsILi16EEENST_INS5_IJNSA_ILi8EEESG_EEENS5_IJSG_SB_EEEEEEEvNS4_8identityES12_S1C_vS1D_EENS_8epilogue10collective6detail29Sm90TmaWarpSpecializedAdapterINS1G_15DefaultEpilogueISI_SJ_SJ_NS1F_6thread17LinearCombinationISI_Li1EffLNS1K_9ScaleType4KindE0ELNS_15FloatRoundStyleE2ESI_EENS1_15EpilogueDefaultEEEEEvvEEEEvNT_6ParamsE,@"STO_CUDA_ENTRY STV_DEFAULT"
_ZN7cutlass13device_kernelINS_4gemm6kernel13GemmUniversalIN4cute5tupleIJiiiiEEENS1_10collective13CollectiveMmaINS1_34MainloopSm90TmaGmmaWarpSpecializedILi2ENS5_IJNS4_1CILi1EEESB_SB_EEENS1_35KernelTmaWarpSpecializedCooperativeEEENS5_IJNSA_ILi128EEENSA_ILi64EEESF_EEENS_10bfloat16_tENS5_IJlSB_lEEESI_SJ_NS4_8TiledMMAINS4_8MMA_AtomIJNS4_4SM904GMMA27MMA_64x64x16_F32BF16BF16_SSILNSN_5MajorE0ELSP_0ELNSN_7ScaleInE1ELSQ_1EEEEEENS4_6LayoutINS5_IJNSA_ILi2EEESB_SB_EEENS5_IJSB_NSA_ILi0EEESW_EEEEENS5_IJNS4_10UnderscoreESZ_SZ_EEEEENS4_13SM90_TMA_LOADENS4_14ComposedLayoutINS4_7SwizzleILi3ELi4ELi3EEENS4_18smem_ptr_flag_bitsILi16EEENST_INS5_IJNSA_ILi8EEESG_EEENS5_IJSG_SB_EEEEEEEvNS4_8identityES12_S1C_vS1D_EENS_8epilogue10collective6detail29Sm90TmaWarpSpecializedAdapterINS1G_15DefaultEpilogueISI_SJ_SJ_NS1F_6thread17LinearCombinationISI_Li1EffLNS1K_9ScaleType4KindE0ELNS_15FloatRoundStyleE2ESI_EENS1_15EpilogueDefaultEEEEEvvEEEEvNT_6ParamsE:
[----:B------:R-:W0:Y:S01]  /*0000*/  LDC R1, c[0x0][0x28] ;  /* 0x00000a00ff017b82 */ /* 0x000e220000000800 */
[----:B------:R-:W1:Y:S01]  /*0010*/  S2R R4, SR_TID.X ;  /* 0x0000000000047919 */ /* 0x000e620000002100 */
[----:B------:R-:W-:Y:S01]  /*0020*/  ELECT P0, URZ, PT ;  /* 0x00000000003f782f */ /* 0x000fe20003800000 */
[----:B------:R-:W-:Y:S01]  /*0030*/  BSSY B0, `(.L_x_0) ;  /* 0x000000f000007945 */ /* 0x000fe20003800000 */
[--C-:B-1----:R-:W-:Y:S02]  /*0040*/  SHF.R.U32.HI R0, RZ, 0x5, R4.reuse ;  /* 0x00000005ff007819 */ /* 0x102fe40000011604 */
[----:B------:R-:W-:-:S03]  /*0050*/  SHF.R.U32.HI R14, RZ, 0x7, R4 ;  /* 0x00000007ff0e7819 */ /* 0x000fc60000011604 */
[----:B------:R-:W1:Y:S04]  /*0060*/  SHFL.IDX PT, R5, R0, RZ, 0x1f ;  /* 0x00001fff00057589 */ /* 0x000e6800000e0000 */
[----:B------:R2:W3:Y:S01]  /*0070*/  SHFL.IDX PT, R10, R14, RZ, 0x1f ;  /* 0x00001fff0e0a7589 */ /* 0x0004e200000e0000 */
[----:B-1----:R-:W-:-:S13]  /*0080*/  ISETP.NE.OR P0, PT, R5, RZ, !P0 ;  /* 0x000000ff0500720c */ /* 0x002fda0004705670 */
[----:B0-23--:R-:W-:Y:S05]  /*0090*/  @P0 BRA `(.L_x_1) ;  /* 0x0000000000200947 */ /* 0x00dfea0003800000 */
[----:B------:R-:W-:Y:S02]  /*00a0*/  ULDC.64 UR4, c[0x0][0x198] ;  /* 0x0000660000047ab9 */ /* 0x000fe40000000a00 */
[----:B------:R-:W-:Y:S02]  /*00b0*/  UIADD3 UR6, UP0, UR4, 0xf0, URZ ;  /* 0x000000f004067890 */ /* 0x000fe4000ff1e03f */
[----:B------:R-:W-:Y:S02]  /*00c0*/  UIADD3 UR4, UP1, UR4, 0x1f0, URZ ;  /* 0x000001f004047890 */ /* 0x000fe4000ff3e03f */
[----:B------:R-:W-:Y:S02]  /*00d0*/  UIADD3.X UR7, URZ, UR5, URZ, UP0, !UPT ;  /* 0x000000053f077290 */ /* 0x000fe400087fe43f */
[----:B------:R-:W-:-:S07]  /*00e0*/  UIADD3.X UR5, URZ, UR5, URZ, UP1, !UPT ;  /* 0x000000053f057290 */ /* 0x000fce0008ffe43f */
[----:B------:R0:W-:Y:S02]  /*00f0*/  UTMACCTL.PF [UR6] ;  /* 0x00000000060079b9 */ /* 0x0001e40008040000 */
[----:B------:R0:W-:Y:S02]  /*0100*/  UTMACCTL.PF [UR4] ;  /* 0x00000000040079b9 */ /* 0x0001e40008040000 */
[----:B0-----:R-:W-:Y:S01]  /*0110*/  NOP ;  /* 0x0000000000007918 */ /* 0x001fe20000000000 */
.L_x_1:
[----:B------:R-:W-:Y:S05]  /*0120*/  BSYNC B0 ;  /* 0x0000000000007941 */ /* 0x000fea0003800000 */
.L_x_0:
[----:B------:R-:W0:Y:S02]  /*0130*/  SHFL.IDX PT, R2, R0, RZ, 0x1f ;  /* 0x00001fff00027589 */ /* 0x000e2400000e0000 */
[----:B0-----:R-:W-:-:S13]  /*0140*/  ISETP.NE.AND P0, PT, R2, RZ, PT ;  /* 0x000000ff0200720c */ /* 0x001fda0003f05270 */
[----:B------:R-:W-:Y:S05]  /*0150*/  @P0 BRA `(.L_x_2) ;  /* 0x0000000000480947 */ /* 0x000fea0003800000 */
[----:B------:R-:W0:Y:S01]  /*0160*/  S2UR UR8, SR_CgaCtaId ;  /* 0x00000000000879c3 */ /* 0x000e220000008800 */
[----:B------:R-:W-:Y:S01]  /*0170*/  UMOV UR4, 0x400 ;  /* 0x0000040000047882 */ /* 0x000fe20000000000 */
[----:B------:R-:W-:Y:S01]  /*0180*/  UMOV UR5, 0x1 ;  /* 0x0000000100057882 */ /* 0x000fe20000000000 */
[----:B------:R-:W-:Y:S01]  /*0190*/  UMOV UR6, 0x100 ;  /* 0x0000010000067882 */ /* 0x000fe20000000000 */
[----:B------:R-:W-:Y:S01]  /*01a0*/  ELECT P0, URZ, PT ;  /* 0x00000000003f782f */ /* 0x000fe20003800000 */
[----:B------:R-:W-:-:S04]  /*01b0*/  UIADD3 UR6, -UR6, 0x100000, URZ ;  /* 0x0010000006067890 */ /* 0x000fc8000fffe13f */
[----:B------:R-:W-:Y:S02]  /*01c0*/  USHF.L.U32 UR7, UR6, 0xb, URZ ;  /* 0x0000000b06077899 */ /* 0x000fe4000800063f */
[----:B------:R-:W-:Y:S02]  /*01d0*/  USHF.L.U32 UR6, UR6, 0x1, URZ ;  /* 0x0000000106067899 */ /* 0x000fe4000800063f */
[----:B0-----:R-:W-:Y:S02]  /*01e0*/  ULEA UR8, UR8, UR4, 0x18 ;  /* 0x0000000408087291 */ /* 0x001fe4000f8ec03f */
[----:B------:R-:W-:-:S04]  /*01f0*/  UIADD3 UR4, -UR5, 0x100000, URZ ;  /* 0x0010000005047890 */ /* 0x000fc8000fffe13f */
[----:B------:R-:W-:Y:S02]  /*0200*/  USHF.L.U32 UR5, UR4, 0xb, URZ ;  /* 0x0000000b04057899 */ /* 0x000fe4000800063f */
[----:B------:R-:W-:Y:S01]  /*0210*/  USHF.L.U32 UR4, UR4, 0x1, URZ ;  /* 0x0000000104047899 */ /* 0x000fe2000800063f */
[----:B------:R-:W0:Y:S11]  /*0220*/  FENCE.VIEW.ASYNC.S ;  /* 0x00000000000073c6 */ /* 0x000e360000000000 */
[----:B0-----:R0:W1:Y:S01]  /*0230*/  SYNCS.EXCH.64 URZ, [UR8], UR4 ;  /* 0x00000004083f75b2 */ /* 0x0010620008000100 */
[----:B------:R0:W2:Y:S01]  /*0240*/  SYNCS.EXCH.64 URZ, [UR8+0x10], UR6 ;  /* 0x00001006083f75b2 */ /* 0x0000a20008000100 */
[----:B------:R0:W3:Y:S01]  /*0250*/  SYNCS.EXCH.64 URZ, [UR8+0x8], UR4 ;  /* 0x00000804083f75b2 */ /* 0x0000e20008000100 */
[----:B------:R0:W4:Y:S01]  /*0260*/  SYNCS.EXCH.64 URZ, [UR8+0x18], UR6 ;  /* 0x00001806083f75b2 */ /* 0x0001220008000100 */
[----:B------:R-:W-:Y:S01]  /*0270*/  NOP ;  /* 0x0000000000007918 */ /* 0x000fe20000000000 */
.L_x_2:
[----:B------:R-:W5:Y:S01]  /*0280*/  SHFL.IDX PT, R0, R0, RZ, 0x1f ;  /* 0x00001fff00007589 */ /* 0x000f6200000e0000 */
[----:B------:R-:W-:Y:S01]  /*0290*/  ELECT P0, URZ, PT ;  /* 0x00000000003f782f */ /* 0x000fe20003800000 */
[----:B------:R-:W1:Y:S01]  /*02a0*/  LDC R2, c[0x0][0x65c] ;  /* 0x00019700ff027b82 */ /* 0x000e620000000800 */
[----:B0-----:R-:W-:Y:S01]  /*02b0*/  UMOV UR4, 0x20 ;  /* 0x0000002000047882 */ /* 0x001fe20000000000 */
[----:B------:R-:W0:Y:S01]  /*02c0*/  S2R R3, SR_CTAID.Y ;  /* 0x0000000000037919 */ /* 0x000e220000002600 */
[----:B------:R-:W-:Y:S01]  /*02d0*/  NOP ;  /* 0x0000000000007918 */ /* 0x000fe20000000000 */
[----:B------:R-:W-:Y:S01]  /*02e0*/  ISETP.NE.AND P2, PT, R10, RZ, PT ;  /* 0x000000ff0a00720c */ /* 0x000fe20003f45270 */
[----:B------:R-:W-:Y:S01]  /*02f0*/  NOP ;  /* 0x0000000000007918 */ /* 0x000fe20000000000 */
[----:B------:R-:W2:Y:S01]  /*0300*/  S2R R6, SR_CTAID.X ;  /* 0x0000000000067919 */ /* 0x000ea20000002500 */
[----:B------:R-:W-:Y:S01]  /*0310*/  IMAD.MOV.U32 R7, RZ, RZ, RZ ;  /* 0x000000ffff077224 */ /* 0x000fe200078e00ff */
[----:B-----5:R-:W-:-:S02]  /*0320*/  ISETP.NE.OR P0, PT, R0, RZ, !P0 ;  /* 0x000000ff0000720c */ /* 0x020fc40004705670 */
[----:B-1----:R-:W-:-:S04]  /*0330*/  ISETP.NE.AND P3, PT, R2, 0x1, PT ;  /* 0x000000010200780c */ /* 0x002fc80003f65270 */
[----:B------:R-:W-:Y:S02]  /*0340*/  P2R R0, PR, RZ, 0x8 ;  /* 0x00000008ff007803 */ /* 0x000fe40000000000 */
[----:B------:R-:W-:-:S04]  /*0350*/  SHF.R.S32.HI R0, RZ, 0x1f, R5 ;  /* 0x0000001fff007819 */ /* 0x000fc80000011405 */
[----:B------:R-:W-:Y:S01]  /*0360*/  LEA.HI R0, R0, R5, RZ, 0x2 ;  /* 0x0000000500007211 */ /* 0x000fe200078f10ff */
[----:B------:R-:W-:Y:S01]  /*0370*/  VOTEU.ALL UP0, P0 ;  /* 0x00000000003f7886 */ /* 0x000fe20000000000 */
[----:B------:R-:W-:Y:S01]  /*0380*/  VOTEU.ALL UP1, P0 ;  /* 0x00000000003f7886 */ /* 0x000fe20000020000 */
[----:B------:R-:W2:Y:S01]  /*0390*/  @P3 LDC R17, c[0x0][0x10] ;  /* 0x00000400ff113b82 */ /* 0x000ea20000000800 */
[----:B------:R-:W-:Y:S01]  /*03a0*/  LOP3.LUT R0, R0, 0xfffffffc, RZ, 0xc0, !PT ;  /* 0xfffffffc00007812 */ /* 0x000fe200078ec0ff */
[----:B0-----:R-:W-:Y:S01]  /*03b0*/  @P3 IMAD.MOV.U32 R8, RZ, RZ, R3 ;  /* 0x000000ffff083224 */ /* 0x001fe200078e0003 */
[----:B------:R-:W-:Y:S01]  /*03c0*/  @!UP0 UMOV UR6, 0x400 ;  /* 0x0000040000068882 */ /* 0x000fe20000000000 */
[----:B------:R-:W-:-:S04]  /*03d0*/  @!UP0 UIADD3 UR4, -UR4, 0x100000, URZ ;  /* 0x0010000004048890 */ /* 0x000fc8000fffe13f */
[----:B------:R-:W-:Y:S02]  /*03e0*/  @!UP0 USHF.L.U32 UR5, UR4, 0xb, URZ ;  /* 0x0000000b04058899 */ /* 0x000fe4000800063f */
[----:B------:R-:W-:Y:S01]  /*03f0*/  @!UP0 USHF.L.U32 UR4, UR4, 0x1, URZ ;  /* 0x0000000104048899 */ /* 0x000fe2000800063f */
[----:B------:R-:W-:Y:S02]  /*0400*/  @P3 IMAD.MOV.U32 R9, RZ, RZ, RZ ;  /* 0x000000ffff093224 */ /* 0x000fe400078e00ff */
[----:B------:R-:W-:Y:S01]  /*0410*/  IMAD.IADD R0, R5, 0x1, -R0 ;  /* 0x0000000105007824 */ /* 0x000fe200078e0a00 */
[----:B------:R-:W0:Y:S01]  /*0420*/  @!UP0 S2UR UR7, SR_CgaCtaId ;  /* 0x00000000000789c3 */ /* 0x000e220000008800 */
[----:B------:R-:W-:-:S03]  /*0430*/  @P3 IMAD.MOV.U32 R5, RZ, RZ, RZ ;  /* 0x000000ffff053224 */ /* 0x000fc600078e00ff */
[----:B------:R-:W-:-:S04]  /*0440*/  ISETP.NE.AND P1, PT, R0, 0x3, PT ;  /* 0x000000030000780c */ /* 0x000fc80003f25270 */
[----:B------:R-:W1:Y:S01]  /*0450*/  @!P3 LDC R11, c[0x0][0xc] ;  /* 0x00000300ff0bbb82 */ /* 0x000e620000000800 */
[----:B--2---:R-:W-:-:S04]  /*0460*/  @P3 IMAD.WIDE.U32 R16, R6, R17, R8 ;  /* 0x0000001106103225 */ /* 0x004fc800078e0008 */
[----:B------:R-:W-:Y:S01]  /*0470*/  @P3 IMAD.IADD R17, R17, 0x1, R5 ;  /* 0x0000000111113824 */ /* 0x000fe200078e0205 */
[----:B------:R-:W-:Y:S01]  /*0480*/  LOP3.LUT R5, R4, 0x7f, RZ, 0xc0, !PT ;  /* 0x0000007f04057812 */ /* 0x000fe200078ec0ff */
[----:B0-----:R-:W-:Y:S01]  /*0490*/  @!UP0 ULEA UR8, UR7, UR6, 0x18 ;  /* 0x0000000607088291 */ /* 0x001fe2000f8ec03f */
[----:B------:R-:W-:Y:S02]  /*04a0*/  VOTEU.ALL UP0, P0 ;  /* 0x00000000003f7886 */ /* 0x000fe40000000000 */
[----:B------:R-:W-:Y:S01]  /*04b0*/  ULDC UR6, c[0x0][0xc] ;  /* 0x0000030000067ab9 */ /* 0x000fe20000000800 */
[----:B------:R-:W-:Y:S01]  /*04c0*/  ISETP.EQ.OR P0, PT, R0, RZ, !P1 ;  /* 0x000000ff0000720c */ /* 0x000fe20004f02670 */
[----:B------:R-:W-:-:S03]  /*04d0*/  ULDC UR7, c[0x0][0x10] ;  /* 0x0000040000077ab9 */ /* 0x000fc60000000800 */
[C---:B------:R-:W-:Y:S01]  /*04e0*/  ISETP.EQ.AND P0, PT, R10.reuse, RZ, P0 ;  /* 0x000000ff0a00720c */ /* 0x040fe20000702270 */
[----:B------:R-:W-:Y:S02]  /*04f0*/  VIADD R10, R10, 0xffffffff ;  /* 0xffffffff0a0a7836 */ /* 0x000fe40000000000 */
[----:B-1----:R-:W-:Y:S01]  /*0500*/  @!P3 IMAD.WIDE.U32 R8, R11, R3, R6 ;  /* 0x000000030b08b225 */ /* 0x002fe200078e0006 */
[----:B------:R-:W0:Y:S02]  /*0510*/  FENCE.VIEW.ASYNC.S ;  /* 0x00000000000073c6 */ /* 0x000e240000000000 */
[----:B0-----:R-:W3:Y:S01]  /*0520*/  @!UP0 SYNCS.EXCH.64 URZ, [UR8+0x30], UR4 ;  /* 0x00003004083f85b2 */ /* 0x001ee20008000100 */
[----:B------:R-:W-:Y:S02]  /*0530*/  SEL R18, RZ, 0x1, !P0 ;  /* 0x00000001ff127807 */ /* 0x000fe40004000000 */
[----:B------:R-:W-:Y:S01]  /*0540*/  ISETP.GE.U32.AND P1, PT, R10, 0x2, PT ;  /* 0x000000020a00780c */ /* 0x000fe20003f26070 */
[----:B------:R-:W-:-:S02]  /*0550*/  @!P3 IMAD.MOV.U32 R16, RZ, RZ, R8 ;  /* 0x000000ffff10b224 */ /* 0x000fc400078e0008 */
[----:B------:R-:W-:Y:S01]  /*0560*/  @!P3 IMAD.MOV.U32 R17, RZ, RZ, R9 ;  /* 0x000000ffff11b224 */ /* 0x000fe200078e0009 */
[----:B------:R-:W-:Y:S01]  /*0570*/  SEL R18, R18, 0x2, P1 ;  /* 0x0000000212127807 */ /* 0x000fe20000800000 */
[----:B------:R0:W3:Y:S01]  /*0580*/  @!UP1 SYNCS.EXCH.64 URZ, [UR8+0x38], UR4 ;  /* 0x00003804083f95b2 */ /* 0x0000e20008000100 */
[----:B------:R-:W-:Y:S01]  /*0590*/  NOP ;  /* 0x0000000000007918 */ /* 0x000fe20000000000 */
[----:B0-----:R-:W-:-:S03]  /*05a0*/  UIMAD.WIDE.U32 UR4, UR6, UR7, URZ ;  /* 0x00000007060472a5 */ /* 0x001fc6000f8e003f */
[----:B------:R-:W-:Y:S02]  /*05b0*/  ULDC UR6, c[0x0][0x14] ;  /* 0x0000050000067ab9 */ /* 0x000fe40000000800 */
[----:B------:R-:W-:Y:S02]  /*05c0*/  UIMAD.WIDE.U32 UR38, UR4, UR6, URZ ;  /* 0x00000006042672a5 */ /* 0x000fe4000f8e003f */
[----:B------:R-:W-:-:S04]  /*05d0*/  UIMAD UR41, UR5, UR6, URZ ;  /* 0x00000006052972a4 */ /* 0x000fc8000f8e023f */
[----:B------:R-:W-:Y:S01]  /*05e0*/  UIADD3 UR41, UR39, UR41, URZ ;  /* 0x0000002927297290 */ /* 0x000fe2000fffe03f */
[----:B---34-:R-:W-:Y:S06]  /*05f0*/  BAR.SYNC.DEFER_BLOCKING 0x0 ;  /* 0x0000000000007b1d */ /* 0x018fec0000010000 */
[----:B------:R-:W-:Y:S05]  /*0600*/  @!P2 BRA `(.L_x_3) ;  /* 0x000000440004a947 */ /* 0x000fea0003800000 */
[----:B------:R-:W-:-:S13]  /*0610*/  ISETP.GT.U32.AND P0, PT, R10, 0x1, PT ;  /* 0x000000010a00780c */ /* 0x000fda0003f04070 */
[----:B------:R-:W-:Y:S05]  /*0620*/  @P0 EXIT ;  /* 0x000000000000094d */ /* 0x000fea0003800000 */
[----:B------:R-:W-:Y:S01]  /*0630*/  ULDC.64 UR4, c[0x0][0x650] ;  /* 0x0001940000047ab9 */ /* 0x000fe20000000a00 */
[----:B------:R-:W-:Y:S01]  /*0640*/  PRMT R0, RZ, 0x7610, R0 ;  /* 0x00007610ff007816 */ /* 0x000fe20000000000 */
[----:B------:R-:W-:Y:S01]  /*0650*/  IMAD.MOV.U32 R69, RZ, RZ, -0x1 ;  /* 0xffffffffff457424 */ /* 0x000fe200078e00ff */
[----:B------:R-:W-:Y:S01]  /*0660*/  ISETP.GE.U32.AND P0, PT, R16, UR4, PT ;  /* 0x0000000410007c0c */ /* 0x000fe2000bf06070 */
[----:B------:R-:W-:Y:S02]  /*0670*/  IMAD.MOV.U32 R68, RZ, RZ, -0x1 ;  /* 0xffffffffff447424 */ /* 0x000fe400078e00ff */
[----:B------:R-:W-:Y:S01]  /*0680*/  IMAD.MOV.U32 R67, RZ, RZ, -0x1 ;  /* 0xffffffffff437424 */ /* 0x000fe200078e00ff */
[----:B------:R-:W-:-:S13]  /*0690*/  ISETP.GE.U32.AND.EX P0, PT, R17, UR5, PT, P0 ;  /* 0x0000000511007c0c */ /* 0x000fda000bf06100 */
[----:B------:R-:W-:Y:S05]  /*06a0*/  @P0 BRA `(.L_x_4) ;  /* 0x0000000400540947 */ /* 0x000fea0003800000 */
[----:B------:R-:W0:Y:S01]  /*06b0*/  LDC.64 R20, c[0x0][0x628] ;  /* 0x00018a00ff147b82 */ /* 0x000e220000000a00 */
[----:B------:R-:W-:Y:S02]  /*06c0*/  IMAD.MOV.U32 R8, RZ, RZ, R16 ;  /* 0x000000ffff087224 */ /* 0x000fe400078e0010 */
[----:B------:R-:W-:-:S05]  /*06d0*/  IMAD.MOV.U32 R9, RZ, RZ, R17 ;  /* 0x000000ffff097224 */ /* 0x000fca00078e0011 */
[----:B------:R-:W1:Y:S08]  /*06e0*/  LDC R0, c[0x0][0x630] ;  /* 0x00018c00ff007b82 */ /* 0x000e700000000800 */
[----:B------:R-:W2:Y:S01]  /*06f0*/  LDC.64 R22, c[0x0][0x620] ;  /* 0x00018800ff167b82 */ /* 0x000ea20000000a00 */
[----:B0-----:R-:W-:-:S04]  /*0700*/  ISETP.NE.U32.AND P0, PT, R20, RZ, PT ;  /* 0x000000ff1400720c */ /* 0x001fc80003f05070 */
[----:B------:R-:W-:-:S13]  /*0710*/  ISETP.NE.AND.EX P0, PT, R21, RZ, PT, P0 ;  /* 0x000000ff1500720c */ /* 0x000fda0003f05300 */
[----:B-12---:R-:W-:Y:S05]  /*0720*/  @!P0 BRA `(.L_x_5) ;  /* 0x0000000000288947 */ /* 0x006fea0003800000 */
[----:B------:R-:W0:Y:S02]  /*0730*/  LDC R13, c[0x0][0x634] ;  /* 0x00018d00ff0d7b82 */ /* 0x000e240000000800 */
[----:B0-----:R-:W-:-:S05]  /*0740*/  IADD3 R13, P0, R16, R13, RZ ;  /* 0x0000000d100d7210 */ /* 0x001fca0007f1e0ff */
[----:B------:R-:W-:-:S04]  /*0750*/  IMAD.X R15, RZ, RZ, R17, P0 ;  /* 0x000000ffff0f7224 */ /* 0x000fc800000e0611 */
[----:B------:R-:W-:-:S04]  /*0760*/  IMAD.WIDE.U32 R8, R15, R20, RZ ;  /* 0x000000140f087225 */ /* 0x000fc800078e00ff */
[----:B------:R-:W-:-:S04]  /*0770*/  IMAD.WIDE.U32 R10, P0, R13, R21, R8 ;  /* 0x000000150d0a7225 */ /* 0x000fc80007800008 */
[----:B------:R-:W-:-:S04]  /*0780*/  IMAD.WIDE.U32 R8, R13, R20, RZ ;  /* 0x000000140d087225 */ /* 0x000fc800078e00ff */
[----:B------:R-:W-:Y:S01]  /*0790*/  IMAD.X R13, RZ, RZ, RZ, P0 ;  /* 0x000000ffff0d7224 */ /* 0x000fe200000e06ff */
[----:B------:R-:W-:Y:S01]  /*07a0*/  IADD3 RZ, P0, R9, R10, RZ ;  /* 0x0000000a09ff7210 */ /* 0x000fe20007f1e0ff */
[----:B------:R-:W-:-:S04]  /*07b0*/  IMAD.MOV.U32 R12, RZ, RZ, R11 ;  /* 0x000000ffff0c7224 */ /* 0x000fc800078e000b */
[----:B------:R-:W-:-:S08]  /*07c0*/  IMAD.WIDE.U32.X R8, R15, R21, R12, P0 ;  /* 0x000000150f087225 */ /* 0x000fd000000e040c */
.L_x_5:
[-CC-:B------:R-:W-:Y:S01]  /*07d0*/  SHF.R.U64 R67, R8, R0.reuse, R9.reuse ;  /* 0x0000000008437219 */ /* 0x180fe20000001209 */
[----:B------:R-:W0:Y:S01]  /*07e0*/  LDC R12, c[0x0][0x618] ;  /* 0x00018600ff0c7b82 */ /* 0x000e220000000800 */
[----:B------:R-:W-:Y:S01]  /*07f0*/  SHF.R.U32.HI R7, RZ, R0, R9 ;  /* 0x00000000ff077219 */ /* 0x000fe20000011609 */
[----:B------:R-:W-:Y:S01]  /*0800*/  ULDC UR4, c[0x0][0x150] ;  /* 0x0000540000047ab9 */ /* 0x000fe20000000800 */
[----:B------:R-:W-:Y:S02]  /*0810*/  IADD3 R11, P0, RZ, -R67, RZ ;  /* 0x80000043ff0b7210 */ /* 0x000fe40007f1e0ff */
[----:B------:R-:W-:-:S03]  /*0820*/  I2FP.F32.U32 R0, R6 ;  /* 0x0000000600007245 */ /* 0x000fc60000201000 */
[----:B------:R-:W1:Y:S01]  /*0830*/  LDC.64 R30, c[0x0][0x640] ;  /* 0x00019000ff1e7b82 */ /* 0x000e620000000a00 */
[----:B------:R-:W-:Y:S02]  /*0840*/  IMAD.X R13, RZ, RZ, ~R7, P0 ;  /* 0x000000ffff0d7224 */ /* 0x000fe400000e0e07 */
[----:B------:R-:W-:Y:S01]  /*0850*/  FMUL R0, R0, UR4 ;  /* 0x0000000400007c20 */ /* 0x000fe20008400000 */
[----:B------:R-:W-:Y:S01]  /*0860*/  IMAD.WIDE.U32 R8, R11, R22, R16 ;  /* 0x000000160b087225 */ /* 0x000fe200078e0010 */
[----:B------:R-:W-:-:S03]  /*0870*/  ULDC UR4, c[0x0][0x154] ;  /* 0x0000550000047ab9 */ /* 0x000fc60000000800 */
[----:B------:R-:W-:Y:S01]  /*0880*/  IMAD R10, R13, R22, RZ ;  /* 0x000000160d0a7224 */ /* 0x000fe200078e02ff */
[----:B------:R-:W2:Y:S01]  /*0890*/  LDC R7, c[0x0][0x144] ;  /* 0x00005100ff077b82 */ /* 0x000ea20000000800 */
[----:B------:R-:W3:Y:S02]  /*08a0*/  F2I.U32.TRUNC.NTZ R0, R0 ;  /* 0x0000000000007305 */ /* 0x000ee4000020f000 */
[----:B------:R-:W-:-:S04]  /*08b0*/  IMAD R11, R11, R23, R10 ;  /* 0x000000170b0b7224 */ /* 0x000fc800078e020a */
[----:B------:R-:W-:Y:S01]  /*08c0*/  IMAD.IADD R9, R9, 0x1, R11 ;  /* 0x0000000109097824 */ /* 0x000fe200078e020b */
[----:B------:R-:W4:Y:S01]  /*08d0*/  LDC R24, c[0x0][0x608] ;  /* 0x00018200ff187b82 */ /* 0x000f220000000800 */
[----:B------:R-:W-:-:S03]  /*08e0*/  IMAD.MOV.U32 R11, RZ, RZ, -0x1 ;  /* 0xffffffffff0b7424 */ /* 0x000fc600078e00ff */
[-CC-:B0-----:R-:W-:Y:S02]  /*08f0*/  SHF.R.U64 R22, R8, R12.reuse, R9.reuse ;  /* 0x0000000c08167219 */ /* 0x181fe40000001209 */
[----:B------:R-:W-:Y:S02]  /*0900*/  I2FP.F32.U32 R8, R3 ;  /* 0x0000000300087245 */ /* 0x000fe40000201000 */
[----:B------:R-:W0:Y:S01]  /*0910*/  LDC R28, c[0x0][0x658] ;  /* 0x00019600ff1c7b82 */ /* 0x000e220000000800 */
[----:B-1----:R-:W-:Y:S01]  /*0920*/  ISETP.NE.U32.AND P0, PT, R30, RZ, PT ;  /* 0x000000ff1e00720c */ /* 0x002fe20003f05070 */
[----:B---3--:R-:W-:Y:S02]  /*0930*/  IMAD.MOV R10, RZ, RZ, -R0 ;  /* 0x000000ffff0a7224 */ /* 0x008fe400078e0a00 */
[----:B------:R-:W-:Y:S01]  /*0940*/  FMUL R8, R8, UR4 ;  /* 0x0000000408087c20 */ /* 0x000fe20008400000 */
[----:B------:R-:W-:Y:S02]  /*0950*/  SHF.R.U32.HI R9, RZ, R12, R9 ;  /* 0x0000000cff097219 */ /* 0x000fe40000011609 */
[----:B------:R-:W-:Y:S01]  /*0960*/  ISETP.NE.AND.EX P0, PT, R31, RZ, PT, P0 ;  /* 0x000000ff1f00720c */ /* 0x000fe20003f05300 */
[----:B------:R1:W3:Y:S01]  /*0970*/  F2I.U32.TRUNC.NTZ R15, R8 ;  /* 0x00000008000f7305 */ /* 0x0002e2000020f000 */
[----:B------:R-:W1:Y:S01]  /*0980*/  LDC R20, c[0x0][0x148] ;  /* 0x00005200ff147b82 */ /* 0x000e620000000800 */
[----:B--2---:R-:W-:-:S07]  /*0990*/  IMAD R0, R7, R10, R6 ;  /* 0x0000000a07007224 */ /* 0x004fce00078e0206 */
[----:B------:R-:W2:Y:S01]  /*09a0*/  LDC R26, c[0x0][0x600] ;  /* 0x00018000ff1a7b82 */ /* 0x000ea20000000800 */
[-CC-:B----4-:R-:W-:Y:S02]  /*09b0*/  SHF.R.U64 R32, R22, R24.reuse, R9.reuse ;  /* 0x0000001816207219 */ /* 0x190fe40000001209 */
[----:B------:R-:W-:Y:S01]  /*09c0*/  SHF.R.U32.HI R7, RZ, R24, R9 ;  /* 0x00000018ff077219 */ /* 0x000fe20000011609 */
[----:B------:R-:W-:-:S04]  /*09d0*/  IMAD.MOV.U32 R9, RZ, RZ, 0x1 ;  /* 0x00000001ff097424 */ /* 0x000fc800078e00ff */
[----:B------:R-:W4:Y:S01]  /*09e0*/  LDC R21, c[0x0][0x648] ;  /* 0x00019200ff157b82 */ /* 0x000f220000000800 */
[-C--:B0-----:R-:W-:Y:S02]  /*09f0*/  SHF.L.U32 R6, R11, R28.reuse, RZ ;  /* 0x0000001c0b067219 */ /* 0x081fe400000006ff */
[--C-:B------:R-:W-:Y:S02]  /*0a00*/  SHF.R.U64 R24, R32, R28, R7.reuse ;  /* 0x0000001c20187219 */ /* 0x100fe40000001207 */
[----:B------:R-:W-:Y:S02]  /*0a10*/  LOP3.LUT R13, RZ, R6, RZ, 0x33, !PT ;  /* 0x00000006ff0d7212 */ /* 0x000fe400078e33ff */
[-C--:B------:R-:W-:Y:S01]  /*0a20*/  SHF.R.U32.HI R7, RZ, R28.reuse, R7 ;  /* 0x0000001cff077219 */ /* 0x080fe20000011607 */
[----:B------:R-:W0:Y:S01]  /*0a30*/  LDC R23, c[0x0][0x638] ;  /* 0x00018e00ff177b82 */ /* 0x000e220000000800 */
[----:B------:R-:W-:Y:S01]  /*0a40*/  SHF.L.U32 R12, R9, R28, RZ ;  /* 0x0000001c090c7219 */ /* 0x000fe200000006ff */
[----:B------:R-:W-:-:S06]  /*0a50*/  IMAD.MOV.U32 R6, RZ, RZ, R24 ;  /* 0x000000ffff067224 */ /* 0x000fcc00078e0018 */
[----:B------:R-:W0:Y:S01]  /*0a60*/  LDC R69, c[0x0][0x610] ;  /* 0x00018400ff457b82 */ /* 0x000e220000000800 */
[----:B-1-3--:R-:W-:Y:S05]  /*0a70*/  @!P0 BRA `(.L_x_6) ;  /* 0x0000000000288947 */ /* 0x00afea0003800000 */
[----:B------:R-:W1:Y:S02]  /*0a80*/  LDC R11, c[0x0][0x64c] ;  /* 0x00019300ff0b7b82 */ /* 0x000e640000000800 */
[----:B-1----:R-:W-:-:S05]  /*0a90*/  IADD3 R11, P0, R24, R11, RZ ;  /* 0x0000000b180b7210 */ /* 0x002fca0007f1e0ff */
        /* <DEDUP_REMOVED lines=8> */
.L_x_6:
[----:B----4-:R-:W-:Y:S01]  /*0b20*/  SHF.R.U64 R6, R6, R21, R7 ;  /* 0x0000001506067219 */ /* 0x010fe20000001207 */
[----:B--2---:R-:W-:Y:S01]  /*0b30*/  VIADD R7, R26, 0xffffffff ;  /* 0xffffffff1a077836 */ /* 0x004fe20000000000 */
[----:B------:R-:W-:Y:S01]  /*0b40*/  LOP3.LUT R13, R32, R13, RZ, 0xc0, !PT ;  /* 0x0000000d200d7212 */ /* 0x000fe200078ec0ff */
[----:B------:R-:W-:Y:S02]  /*0b50*/  IMAD.MOV R15, RZ, RZ, -R15 ;  /* 0x000000ffff0f7224 */ /* 0x000fe400078e0a0f */
[----:B------:R-:W-:Y:S02]  /*0b60*/  IMAD.MOV R8, RZ, RZ, -R6 ;  /* 0x000000ffff087224 */ /* 0x000fe400078e0a06 */
[----:B------:R-:W-:Y:S01]  /*0b70*/  IMAD R13, R12, R6, R13 ;  /* 0x000000060c0d7224 */ /* 0x000fe200078e020d */
[----:B------:R-:W-:Y:S01]  /*0b80*/  LOP3.LUT R6, R22, R7, RZ, 0xc0, !PT ;  /* 0x0000000716067212 */ /* 0x000fe200078ec0ff */
[----:B------:R-:W-:Y:S02]  /*0b90*/  @P3 IMAD R0, R20, R15, R3 ;  /* 0x0000000f14003224 */ /* 0x000fe400078e0203 */
[----:B0-----:R-:W-:-:S02]  /*0ba0*/  IMAD R3, R8, R23, R24 ;  /* 0x0000001708037224 */ /* 0x001fc400078e0218 */
[----:B------:R-:W-:Y:S02]  /*0bb0*/  IMAD R69, R13, R69, R0 ;  /* 0x000000450d457224 */ /* 0x000fe400078e0200 */
[----:B------:R-:W-:Y:S02]  /*0bc0*/  IMAD R6, R3, R26, R6 ;  /* 0x0000001a03067224 */ /* 0x000fe400078e0206 */
[----:B------:R-:W-:-:S03]  /*0bd0*/  IMAD.MOV.U32 R0, RZ, RZ, 0x1 ;  /* 0x00000001ff007424 */ /* 0x000fc600078e00ff */
[----:B------:R-:W-:Y:S02]  /*0be0*/  SEL R68, R6, R69, !P3 ;  /* 0x0000004506447207 */ /* 0x000fe40005800000 */
[----:B------:R-:W-:-:S07]  /*0bf0*/  SEL R69, R69, R6, !P3 ;  /* 0x0000000645457207 */ /* 0x000fce0005800000 */
.L_x_4:
[----:B------:R-:W-:-:S08]  /*0c00*/  NOP ;  /* 0x0000000000007918 */ /* 0x000fd00000000000 */
[----:B------:R-:W0:Y:S02]  /*0c10*/  USETMAXREG.TRY_ALLOC.CTAPOOL UP0, 0xe8 ;  /* 0x000000e8000079c8 */ /* 0x000e240008000600 */
[----:B0-----:R-:W-:-:S13]  /*0c20*/  PLOP3.LUT P0, PT, PT, PT, UP0, 0x80, 0x0 ;  /* 0x000000000000781c */ /* 0x001fda0003f0f008 */
[----:B------:R-:W-:Y:S05]  /*0c30*/  @!P0 BRA `(.L_x_4) ;  /* 0xfffffffc00f08947 */ /* 0x000fea000383ffff */
[----:B------:R-:W-:Y:S01]  /*0c40*/  ULDC.64 UR4, c[0x0][0x598] ;  /* 0x0001660000047ab9 */ /* 0x000fe20000000a00 */
[----:B------:R-:W-:Y:S01]  /*0c50*/  ULDC.64 UR36, c[0x0][0x208] ;  /* 0x0000820000247ab9 */ /* 0x000fe20000000a00 */
[----:B------:R-:W-:-:S04]  /*0c60*/  ISETP.NE.U32.AND P0, PT, RZ, UR4, PT ;  /* 0x00000004ff007c0c */ /* 0x000fc8000bf05070 */
[----:B------:R-:W-:-:S13]  /*0c70*/  ISETP.NE.AND.EX P0, PT, RZ, UR5, PT, P0 ;  /* 0x00000005ff007c0c */ /* 0x000fda000bf05300 */
[----:B------:R-:W-:Y:S05]  /*0c80*/  @!P0 BRA `(.L_x_7) ;  /* 0x00000000001c8947 */ /* 0x000fea0003800000 */
[----:B------:R-:W0:Y:S02]  /*0c90*/  LDC.64 R6, c[0x0][0x598] ;  /* 0x00016600ff067b82 */ /* 0x000e240000000a00 */
[----:B0-----:R-:W2:Y:S02]  /*0ca0*/  LDG.E.64 R6, desc[UR36][R6.64] ;  /* 0x0000002406067981 */ /* 0x001ea4000c1e1b00 */
[----:B--2---:R-:W-:-:S04]  /*0cb0*/  ISETP.NE.U32.AND P0, PT, R6, RZ, PT ;  /* 0x000000ff0600720c */ /* 0x004fc80003f05070 */
[----:B------:R-:W-:-:S13]  /*0cc0*/  ISETP.NE.AND.EX P0, PT, R7, RZ, PT, P0 ;  /* 0x000000ff0700720c */ /* 0x000fda0003f05300 */
[----:B------:R-:W-:Y:S05]  /*0cd0*/  @!P0 BRA `(.L_x_7) ;  /* 0x0000000000088947 */ /* 0x000fea0003800000 */
[----:B------:R0:W5:Y:S01]  /*0ce0*/  LD.E R19, desc[UR36][R6.64] ;  /* 0x0000002406137980 */ /* 0x000162000c101900 */
[----:B------:R-:W-:Y:S05]  /*0cf0*/  BRA `(.L_x_8) ;  /* 0x0000000000247947 */ /* 0x000fea0003800000 */
.L_x_7:
[----:B------:R-:W-:Y:S02]  /*0d00*/  ULDC.64 UR4, c[0x0][0x588] ;  /* 0x0001620000047ab9 */ /* 0x000fe40000000a00 */
[----:B------:R-:W-:-:S04]  /*0d10*/  ISETP.NE.U32.AND P0, PT, RZ, UR4, PT ;  /* 0x00000004ff007c0c */ /* 0x000fc8000bf05070 */
[----:B------:R-:W-:-:S13]  /*0d20*/  ISETP.NE.AND.EX P0, PT, RZ, UR5, PT, P0 ;  /* 0x00000005ff007c0c */ /* 0x000fda000bf05300 */
[----:B------:R-:W-:Y:S05]  /*0d30*/  @!P0 BRA `(.L_x_9) ;  /* 0x00000000000c8947 */ /* 0x000fea0003800000 */
[----:B------:R-:W0:Y:S02]  /*0d40*/  LDC.64 R6, c[0x0][0x588] ;  /* 0x00016200ff067b82 */ /* 0x000e240000000a00 */
[----:B0-----:R1:W5:Y:S01]  /*0d50*/  LDG.E R19, desc[UR36][R6.64] ;  /* 0x0000002406137981 */ /* 0x001362000c1e1900 */
[----:B------:R-:W-:Y:S05]  /*0d60*/  BRA `(.L_x_8) ;  /* 0x0000000000087947 */ /* 0x000fea0003800000 */
.L_x_9:
[----:B------:R-:W-:Y:S02]  /*0d70*/  ULDC UR4, c[0x0][0x580] ;  /* 0x0001600000047ab9 */ /* 0x000fe40000000800 */
[----:B------:R-:W-:-:S07]  /*0d80*/  IMAD.U32 R19, RZ, RZ, UR4 ;  /* 0x00000004ff137e24 */ /* 0x000fce000f8e00ff */
.L_x_8:
[----:B------:R-:W-:Y:S02]  /*0d90*/  ULDC.64 UR4, c[0x0][0x5a0] ;  /* 0x0001680000047ab9 */ /* 0x000fe40000000a00 */
[----:B------:R-:W-:-:S04]  /*0da0*/  ISETP.NE.U32.AND P0, PT, RZ, UR4, PT ;  /* 0x00000004ff007c0c */ /* 0x000fc8000bf05070 */
[----:B------:R-:W-:-:S13]  /*0db0*/  ISETP.NE.AND.EX P0, PT, RZ, UR5, PT, P0 ;  /* 0x00000005ff007c0c */ /* 0x000fda000bf05300 */
[----:B------:R-:W-:Y:S05]  /*0dc0*/  @!P0 BRA `(.L_x_10) ;  /* 0x00000000001c8947 */ /* 0x000fea0003800000 */
[----:B01----:R-:W0:Y:S02]  /*0dd0*/  LDC.64 R6, c[0x0][0x5a0] ;  /* 0x00016800ff067b82 */ /* 0x003e240000000a00 */
[----:B0-----:R-:W2:Y:S02]  /*0de0*/  LDG.E.64 R6, desc[UR36][R6.64] ;  /* 0x0000002406067981 */ /* 0x001ea4000c1e1b00 */
[----:B--2---:R-:W-:-:S04]  /*0df0*/  ISETP.NE.U32.AND P0, PT, R6, RZ, PT ;  /* 0x000000ff0600720c */ /* 0x004fc80003f05070 */
[----:B------:R-:W-:-:S13]  /*0e00*/  ISETP.NE.AND.EX P0, PT, R7, RZ, PT, P0 ;  /* 0x000000ff0700720c */ /* 0x000fda0003f05300 */
[----:B------:R-:W-:Y:S05]  /*0e10*/  @!P0 BRA `(.L_x_10) ;  /* 0x0000000000088947 */ /* 0x000fea0003800000 */
[----:B------:R0:W5:Y:S01]  /*0e20*/  LD.E R56, desc[UR36][R6.64] ;  /* 0x0000002406387980 */ /* 0x000162000c101900 */
[----:B------:R-:W-:Y:S05]  /*0e30*/  BRA `(.L_x_11) ;  /* 0x0000000000247947 */ /* 0x000fea0003800000 */
.L_x_10:
[----:B------:R-:W-:Y:S02]  /*0e40*/  ULDC.64 UR4, c[0x0][0x590] ;  /* 0x0001640000047ab9 */ /* 0x000fe40000000a00 */
[----:B------:R-:W-:-:S04]  /*0e50*/  ISETP.NE.U32.AND P0, PT, RZ, UR4, PT ;  /* 0x00000004ff007c0c */ /* 0x000fc8000bf05070 */
[----:B------:R-:W-:-:S13]  /*0e60*/  ISETP.NE.AND.EX P0, PT, RZ, UR5, PT, P0 ;  /* 0x00000005ff007c0c */ /* 0x000fda000bf05300 */
[----:B------:R-:W-:Y:S05]  /*0e70*/  @!P0 BRA `(.L_x_12) ;  /* 0x00000000000c8947 */ /* 0x000fea0003800000 */
[----:B------:R-:W2:Y:S02]  /*0e80*/  LDC.64 R56, c[0x0][0x590] ;  /* 0x00016400ff387b82 */ /* 0x000ea40000000a00 */
[----:B--2---:R2:W5:Y:S01]  /*0e90*/  LDG.E R56, desc[UR36][R56.64] ;  /* 0x0000002438387981 */ /* 0x004562000c1e1900 */
[----:B------:R-:W-:Y:S05]  /*0ea0*/  BRA `(.L_x_11) ;  /* 0x0000000000087947 */ /* 0x000fea0003800000 */
.L_x_12:
[----:B------:R-:W-:Y:S02]  /*0eb0*/  ULDC UR4, c[0x0][0x584] ;  /* 0x0001610000047ab9 */ /* 0x000fe40000000800 */
[----:B------:R-:W-:-:S07]  /*0ec0*/  IMAD.U32 R56, RZ, RZ, UR4 ;  /* 0x00000004ff387e24 */ /* 0x000fce000f8e00ff */
.L_x_11:
[----:B------:R-:W-:-:S13]  /*0ed0*/  LOP3.LUT P0, RZ, R0, 0xff, RZ, 0xc0, !PT ;  /* 0x000000ff00ff7812 */ /* 0x000fda000780c0ff */
[----:B------:R-:W-:Y:S05]  /*0ee0*/  @!P0 EXIT ;  /* 0x000000000000894d */ /* 0x000fea0003800000 */
[----:B------:R-:W3:Y:S01]  /*0ef0*/  LDC R59, c[0x0][0x658] ;  /* 0x00019600ff3b7b82 */ /* 0x000ee20000000800 */
[----:B------:R-:W-:Y:S01]  /*0f00*/  ULDC.64 UR6, c[0x0][0x288] ;  /* 0x0000a20000067ab9 */ /* 0x000fe20000000a00 */
[----:B------:R-:W-:Y:S01]  /*0f10*/  LOP3.LUT R14, R14, 0x1, RZ, 0xc0, !PT ;  /* 0x000000010e0e7812 */ /* 0x000fe200078ec0ff */
[----:B------:R-:W-:Y:S01]  /*0f20*/  UIADD3 UR4, UR7, 0x7f, URZ ;  /* 0x0000007f07047890 */ /* 0x000fe2000fffe03f */
[----:B------:R-:W-:Y:S01]  /*0f30*/  SHF.R.U32.HI R0, RZ, 0x2, R4 ;  /* 0x00000002ff007819 */ /* 0x000fe20000011604 */
[----:B------:R-:W-:Y:S01]  /*0f40*/  IMAD.U32 R3, RZ, RZ, UR6 ;  /* 0x00000006ff037e24 */ /* 0x000fe2000f8e00ff */
[----:B------:R-:W-:Y:S01]  /*0f50*/  SHF.R.U32.HI R5, RZ, 0x1, R5 ;  /* 0x00000001ff057819 */ /* 0x000fe20000011605 */
[----:B------:R-:W-:Y:S01]  /*0f60*/  USHF.R.S32.HI UR5, URZ, 0x1f, UR4 ;  /* 0x0000001f3f057899 */ /* 0x000fe20008011404 */
[----:B01----:R-:W0:Y:S01]  /*0f70*/  LDC.64 R6, c[0x0][0x5c8] ;  /* 0x00017200ff067b82 */ /* 0x003e220000000a00 */
[----:B------:R-:W-:Y:S01]  /*0f80*/  LOP3.LUT R60, R4, 0x3, RZ, 0xc0, !PT ;  /* 0x00000003043c7812 */ /* 0x000fe200078ec0ff */
[----:B------:R-:W-:Y:S01]  /*0f90*/  IMAD.SHL.U32 R9, R14, 0x40, RZ ;  /* 0x000000400e097824 */ /* 0x000fe200078e00ff */
[----:B------:R-:W-:Y:S01]  /*0fa0*/  LOP3.LUT R0, R0, 0x7, RZ, 0xc0, !PT ;  /* 0x0000000700007812 */ /* 0x000fe200078ec0ff */
[----:B------:R-:W-:Y:S01]  /*0fb0*/  ULEA.HI UR5, UR5, UR4, URZ, 0x7 ;  /* 0x0000000405057291 */ /* 0x000fe2000f8f383f */
[----:B------:R-:W-:Y:S01]  /*0fc0*/  LOP3.LUT R5, R5, 0x30, RZ, 0xc0, !PT ;  /* 0x0000003005057812 */ /* 0x000fe200078ec0ff */
[----:B------:R-:W-:Y:S01]  /*0fd0*/  IMAD R60, R60, -0x2, R3 ;  /* 0xfffffffe3c3c7824 */ /* 0x000fe200078e0203 */
[--C-:B------:R-:W-:Y:S01]  /*0fe0*/  LOP3.LUT R22, R9, 0x40, R0.reuse, 0xe2, !PT ;  /* 0x0000004009167812 */ /* 0x100fe200078ee200 */
[----:B------:R-:W1:Y:S01]  /*0ff0*/  LDC R63, c[0x0][0x600] ;  /* 0x00018000ff3f7b82 */ /* 0x000e620000000800 */
[----:B------:R-:W-:Y:S01]  /*1000*/  IADD3 R3, RZ, -R5, -R0 ;  /* 0x80000005ff037210 */ /* 0x000fe20007ffe800 */
[----:B------:R-:W-:Y:S01]  /*1010*/  IMAD.MOV.U32 R0, RZ, RZ, -0x1 ;  /* 0xffffffffff007424 */ /* 0x000fe200078e00ff */
[----:B------:R-:W-:Y:S01]  /*1020*/  USHF.R.S32.HI UR43, URZ, 0x7, UR5 ;  /* 0x000000073f2b7899 */ /* 0x000fe20008011405 */
[----:B------:R-:W-:Y:S01]  /*1030*/  IMAD.MOV.U32 R8, RZ, RZ, 0x1 ;  /* 0x00000001ff087424 */ /* 0x000fe200078e00ff */
[----:B------:R-:W-:Y:S01]  /*1040*/  LOP3.LUT R62, R4, 0x80, RZ, 0xc0, !PT ;  /* 0x00000080043e7812 */ /* 0x000fe200078ec0ff */
[----:B------:R-:W-:Y:S01]  /*1050*/  IMAD R3, R14, -0x40, R3 ;  /* 0xffffffc00e037824 */ /* 0x000fe200078e0203 */
[----:B------:R-:W-:Y:S01]  /*1060*/  UISETP.LT.AND UP0, UPT, UR43, 0x1, UPT ;  /* 0x000000012b00788c */ /* 0x000fe2000bf01270 */
[----:B---3--:R-:W-:Y:S01]  /*1070*/  SHF.L.U32 R0, R0, R59, RZ ;  /* 0x0000003b00007219 */ /* 0x008fe200000006ff */
[----:B------:R-:W-:Y:S01]  /*1080*/  ULDC UR4, c[0x0][0x284] ;  /* 0x0000a10000047ab9 */ /* 0x000fe20000000800 */
[----:B------:R-:W-:Y:S01]  /*1090*/  LOP3.LUT R22, R22, R5, RZ, 0xfc, !PT ;  /* 0x0000000516167212 */ /* 0x000fe200078efcff */
[----:B------:R-:W-:Y:S01]  /*10a0*/  USEL UR44, UR43, 0x1, UP0 ;  /* 0x000000012b2c7887 */ /* 0x000fe20008000000 */
[----:B------:R-:W-:Y:S01]  /*10b0*/  SHF.L.U32 R59, R8, R59, RZ ;  /* 0x0000003b083b7219 */ /* 0x000fe200000006ff */
[----:B------:R-:W-:Y:S01]  /*10c0*/  IMAD.SHL.U32 R61, R4, 0x2, RZ ;  /* 0x00000002043d7824 */ /* 0x000fe200078e00ff */
[----:B------:R-:W-:Y:S01]  /*10d0*/  LOP3.LUT R66, R18, 0x1, RZ, 0xfc, !PT ;  /* 0x0000000112427812 */ /* 0x000fe200078efcff */
[----:B------:R-:W-:Y:S01]  /*10e0*/  VIADD R65, R3, UR4 ;  /* 0x0000000403417c36 */ /* 0x000fe20008000000 */
[C---:B0-----:R-:W-:Y:S01]  /*10f0*/  SHF.L.U64.HI R58, R6.reuse, 0x3, R7 ;  /* 0x00000003063a7819 */ /* 0x041fe20000010207 */
[----:B--2---:R-:W-:Y:S01]  /*1100*/  IMAD.SHL.U32 R57, R6, 0x8, RZ ;  /* 0x0000000806397824 */ /* 0x004fe200078e00ff */
[----:B------:R-:W-:Y:S01]  /*1110*/  SHF.R.U32.HI R62, RZ, 0x7, R62 ;  /* 0x00000007ff3e7819 */ /* 0x000fe2000001163e */
[----:B------:R-:W-:Y:S01]  /*1120*/  IMAD.MOV.U32 R23, RZ, RZ, RZ ;  /* 0x000000ffff177224 */ /* 0x000fe200078e00ff */
[----:B------:R-:W-:Y:S01]  /*1130*/  LOP3.LUT R64, RZ, R0, RZ, 0x33, !PT ;  /* 0x00000000ff407212 */ /* 0x000fe200078e33ff */
[----:B------:R-:W-:Y:S01]  /*1140*/  UIADD3 UR44, UR43, -UR44, URZ ;  /* 0x8000002c2b2c7290 */ /* 0x000fe2000fffe03f */
[----:B------:R-:W-:Y:S01]  /*1150*/  UMOV UR40, URZ ;  /* 0x0000003f00287c82 */ /* 0x000fe20008000000 */
[----:B-1----:R-:W-:Y:S01]  /*1160*/  VIADD R63, R63, 0xffffffff ;  /* 0xffffffff3f3f7836 */ /* 0x002fe20000000000 */
[----:B------:R-:W-:-:S09]  /*1170*/  UMOV UR42, URZ ;  /* 0x0000003f002a7c82 */ /* 0x000fd20008000000 */
.L_x_94:
[----:B0-----:R-:W0:Y:S01]  /*1180*/  SHFL.IDX PT, R0, R62, RZ, 0x1f ;  /* 0x00001fff3e007589 */ /* 0x001e2200000e0000 */
[----:B-1----:R-:W1:Y:S01]  /*1190*/  S2UR UR7, SR_CgaCtaId ;  /* 0x00000000000779c3 */ /* 0x002e620000008800 */
[----:B------:R-:W-:Y:S01]  /*11a0*/  UMOV UR6, 0x400 ;  /* 0x0000040000067882 */ /* 0x000fe20000000000 */
[----:B0-----:R-:W-:Y:S01]  /*11b0*/  R2UR UR4, R0 ;  /* 0x00000000000472ca */ /* 0x001fe200000e0000 */
[----:B-1----:R-:W-:-:S12]  /*11c0*/  ULEA UR46, UR7, UR6, 0x18 ;  /* 0x00000006072e7291 */ /* 0x002fd8000f8ec03f */
[----:B------:R-:W-:-:S04]  /*11d0*/  ULEA.HI UR5, UR4, UR4, URZ, 0x1 ;  /* 0x0000000404057291 */ /* 0x000fc8000f8f083f */
[----:B------:R-:W-:-:S04]  /*11e0*/  ULOP3.LUT UR5, UR5, 0x7fffe, URZ, 0xc0, !UPT ;  /* 0x0007fffe05057892 */ /* 0x000fc8000f8ec03f */
[----:B------:R-:W-:-:S03]  /*11f0*/  UIADD3 UR5, UR4, -UR5, URZ ;  /* 0x8000000504057290 */ /* 0x000fc6000fffe03f */
[----:B------:R-:W-:Y:S01]  /*1200*/  ULDC UR4, c[0x0][0x28c] ;  /* 0x0000a30000047ab9 */ /* 0x000fe20000000800 */
[----:B------:R-:W-:Y:S01]  /*1210*/  ULEA UR5, UR5, UR46, 0xd ;  /* 0x0000002e05057291 */ /* 0x000fe2000f8e683f */
[----:B------:R-:W-:-:S03]  /*1220*/  ISETP.LT.AND P0, PT, RZ, UR4, PT ;  /* 0x00000004ff007c0c */ /* 0x000fc6000bf01270 */
[----:B------:R-:W-:-:S04]  /*1230*/  UIADD3 UR5, UR5, 0x100, URZ ;  /* 0x0000010005057890 */ /* 0x000fc8000fffe03f */
[----:B------:R-:W-:-:S04]  /*1240*/  USHF.R.U32.HI UR5, URZ, 0x4, UR5 ;  /* 0x000000043f057899 */ /* 0x000fc80008011605 */
[----:B------:R-:W-:-:S04]  /*1250*/  ULOP3.LUT UR5, UR5, 0x3fff, URZ, 0xc0, !UPT ;  /* 0x00003fff05057892 */ /* 0x000fc8000f8ec03f */
[----:B------:R-:W-:Y:S01]  /*1260*/  ULOP3.LUT UR45, UR5, 0x10000, URZ, 0xfc, !UPT ;  /* 0x00010000052d7892 */ /* 0x000fe2000f8efc3f */
[----:B--2345:R-:W-:Y:S11]  /*1270*/  @P0 BRA `(.L_x_13) ;  /* 0x0000000000400947 */ /* 0x03cff60003800000 */
[----:B------:R-:W-:Y:S01]  /*1280*/  MOV R0, 0x0 ;  /* 0x0000000000007802 */ /* 0x000fe20000000f00 */
[----:B------:R-:W-:Y:S01]  /*1290*/  ULDC.64 UR4, c[0x4][0x68] ;  /* 0x01001a0000047ab9 */ /* 0x000fe20000000a00 */
[----:B------:R-:W-:Y:S01]  /*12a0*/  ULDC.64 UR6, c[0x4][0x8] ;  /* 0x0100020000067ab9 */ /* 0x000fe20000000a00 */
[----:B------:R-:W-:Y:S01]  /*12b0*/  IMAD.U32 R4, RZ, RZ, UR4 ;  /* 0x00000004ff047e24 */ /* 0x000fe2000f8e00ff */
[----:B------:R0:W1:Y:S01]  /*12c0*/  LDC.64 R14, c[0x4][R0] ;  /* 0x01000000000e7b82 */ /* 0x0000620000000a00 */
[----:B------:R-:W-:Y:S01]  /*12d0*/  IMAD.U32 R5, RZ, RZ, UR5 ;  /* 0x00000005ff057e24 */ /* 0x000fe2000f8e00ff */
[----:B------:R-:W-:Y:S01]  /*12e0*/  ULDC.64 UR4, c[0x4][0x70] ;  /* 0x01001c0000047ab9 */ /* 0x000fe20000000a00 */
[----:B------:R-:W-:Y:S02]  /*12f0*/  IMAD.U32 R10, RZ, RZ, UR6 ;  /* 0x00000006ff0a7e24 */ /* 0x000fe4000f8e00ff */
[----:B------:R-:W-:Y:S02]  /*1300*/  IMAD.U32 R6, RZ, RZ, UR4 ;  /* 0x00000004ff067e24 */ /* 0x000fe4000f8e00ff */
[----:B------:R-:W-:-:S02]  /*1310*/  IMAD.U32 R7, RZ, RZ, UR5 ;  /* 0x00000005ff077e24 */ /* 0x000fc4000f8e00ff */
[----:B------:R-:W-:Y:S02]  /*1320*/  IMAD.U32 R11, RZ, RZ, UR7 ;  /* 0x00000007ff0b7e24 */ /* 0x000fe4000f8e00ff */
[----:B------:R-:W-:Y:S02]  /*1330*/  IMAD.MOV.U32 R8, RZ, RZ, 0x1e1 ;  /* 0x000001e1ff087424 */ /* 0x000fe400078e00ff */
[----:B------:R-:W-:Y:S02]  /*1340*/  IMAD.MOV.U32 R12, RZ, RZ, 0x1 ;  /* 0x00000001ff0c7424 */ /* 0x000fe400078e00ff */
[----:B0-----:R-:W-:-:S07]  /*1350*/  IMAD.MOV.U32 R13, RZ, RZ, RZ ;  /* 0x000000ffff0d7224 */ /* 0x001fce00078e00ff */
[----:B------:R-:W-:-:S07]  /*1360*/  LEPC R20, `(.L_x_13) ;  /* 0x000000001014794e */ /* 0x000fce0000000000 */
[----:B-1---5:R-:W-:Y:S05]  /*1370*/  CALL.ABS.NOINC R14 ;  /* 0x000000000e007343 */ /* 0x022fea0003c00000 */
.L_x_13:
[----:B------:R-:W-:-:S13]  /*1380*/  ISETP.NE.AND P0, PT, R66, 0x3, PT ;  /* 0x000000034200780c */ /* 0x000fda0003f05270 */
[----:B------:R-:W-:Y:S05]  /*1390*/  @!P0 BRA `(.L_x_14) ;  /* 0x0000000000048947 */ /* 0x000fea0003800000 */
[----:B------:R-:W-:Y:S01]  /*13a0*/  BPT.TRAP 0x1 ;  /* 0x000000040000795c */ /* 0x000fe20000300000 */
.L_x_14:
[----:B------:R-:W-:Y:S02]  /*13b0*/  IMAD.U32 R3, RZ, RZ, UR42 ;  /* 0x0000002aff037e24 */ /* 0x000fe4000f8e00ff */
[----:B------:R-:W-:-:S03]  /*13c0*/  IMAD.U32 R0, RZ, RZ, UR40 ;  /* 0x00000028ff007e24 */ /* 0x000fc6000f8e00ff */
[----:B------:R-:W-:Y:S02]  /*13d0*/  LEA R3, R3, UR46, 0x3 ;  /* 0x0000002e03037c11 */ /* 0x000fe4000f8e18ff */
[----:B------:R-:W-:-:S04]  /*13e0*/  SHF.L.U32 R0, R0, 0x1f, RZ ;  /* 0x0000001f00007819 */ /* 0x000fc800000006ff */
[----:B------:R0:W1:Y:S01]  /*13f0*/  SYNCS.PHASECHK.TRANS64.TRYWAIT P1, [R3+URZ], R0 ;  /* 0x00000000030075a7 */ /* 0x000062000802017f */
[----:B------:R-:W-:Y:S05]  /*1400*/  @!P0 BRA `(.L_x_15) ;  /* 0x0000000000048947 */ /* 0x000fea0003800000 */
[----:B------:R-:W-:Y:S01]  /*1410*/  BPT.TRAP 0x1 ;  /* 0x000000040000795c */ /* 0x000fe20000300000 */
.L_x_15:
[----:B------:R-:W-:-:S05]  /*1420*/  IMAD.U32 R4, RZ, RZ, UR44 ;  /* 0x0000002cff047e24 */ /* 0x000fca000f8e00ff */
[----:B------:R-:W-:Y:S01]  /*1430*/  ISETP.GE.AND P2, PT, R4, 0x1, PT ;  /* 0x000000010400780c */ /* 0x000fe20003f46270 */
[----:B-1----:R-:W-:-:S12]  /*1440*/  @P1 BRA `(.L_x_16) ;  /* 0x0000000000081947 */ /* 0x002fd80003800000 */
[----:B------:R-:W1:Y:S02]  /*1450*/  SYNCS.PHASECHK.TRANS64.TRYWAIT P1, [R3+URZ], R0 ;  /* 0x00000000030075a7 */ /* 0x000e64000802017f */
[----:B-1----:R-:W-:Y:S05]  /*1460*/  @!P1 BRA `(.L_x_17) ;  /* 0x0000004800cc9947 */ /* 0x002fea0003800000 */
.L_x_16:
[----:B------:R-:W-:Y:S05]  /*1470*/  WARPSYNC.ALL ;  /* 0x0000000000007948 */ /* 0x000fea0003800000 */
[----:B------:R-:W-:Y:S01]  /*1480*/  UIADD3 UR4, UR46, 0x10100, URZ ;  /* 0x000101002e047890 */ /* 0x000fe2000fffe03f */
[----:B------:R-:W-:Y:S01]  /*1490*/  WARPGROUP.ARRIVE ;  /* 0x00000000000079c5 */ /* 0x000fe20000000000 */
[----:B------:R-:W-:Y:S02]  /*14a0*/  ULEA UR5, UR42, UR45, 0xb ;  /* 0x0000002d2a057291 */ /* 0x000fe4000f8e583f */
[----:B------:R-:W-:Y:S01]  /*14b0*/  USHF.R.U32.HI UR4, URZ, 0x4, UR4 ;  /* 0x000000043f047899 */ /* 0x000fe20008011604 */
[----:B------:R-:W-:Y:S01]  /*14c0*/  UMOV UR9, 0x40000040 ;  /* 0x4000004000097882 */ /* 0x000fe20000000000 */
[----:B------:R-:W-:-:S02]  /*14d0*/  UMOV UR11, 0x40000040 ;  /* 0x40000040000b7882 */ /* 0x000fc40000000000 */
[----:B------:R-:W-:Y:S01]  /*14e0*/  ULOP3.LUT UR4, UR4, 0x3fff, URZ, 0xc0, !UPT ;  /* 0x00003fff04047892 */ /* 0x000fe2000f8ec03f */
[----:B------:R-:W-:-:S03]  /*14f0*/  UMOV UR8, UR5 ;  /* 0x0000000500087c82 */ /* 0x000fc60008000000 */
[----:B------:R-:W-:-:S04]  /*1500*/  ULOP3.LUT UR4, UR4, 0x10000, URZ, 0xfc, !UPT ;  /* 0x0001000004047892 */ /* 0x000fc8000f8efc3f */
[----:B------:R-:W-:-:S07]  /*1510*/  ULEA UR6, UR42, UR4, 0xa ;  /* 0x000000042a067291 */ /* 0x000fce000f8e503f */
[----:B------:R-:W-:Y:S02]  /*1520*/  UMOV UR10, UR6 ;  /* 0x00000006000a7c82 */ /* 0x000fe40008000000 */
[----:B------:R-:W-:Y:S01]  /*1530*/  HGMMA.64x64x16.F32.BF16 R24, gdesc[UR8], RZ, !UPT, gsb0 ;  /* 0x00e00000081879f0 */ /* 0x000fe2000c0018ff */
[----:B------:R-:W-:Y:S02]  /*1540*/  UIADD3 UR8, UR5, 0x2, URZ ;  /* 0x0000000205087890 */ /* 0x000fe4000fffe03f */
[----:B------:R-:W-:Y:S01]  /*1550*/  UIADD3 UR10, UR6, 0x2, URZ ;  /* 0x00000002060a7890 */ /* 0x000fe2000fffe03f */
[----:B------:R-:W-:Y:S01]  /*1560*/  UMOV UR9, 0x40000040 ;  /* 0x4000004000097882 */ /* 0x000fe20000000000 */
[----:B------:R-:W-:Y:S01]  /*1570*/  UMOV UR11, 0x40000040 ;  /* 0x40000040000b7882 */ /* 0x000fe20000000000 */
[----:B------:R-:W-:Y:S02]  /*1580*/  WARPGROUP.DEPBAR.LE gsb0, 0x0 ;  /* 0x00008000000079c5 */ /* 0x000fe40000010000 */
[----:B------:R-:W-:-:S06]  /*1590*/  WARPGROUP.ARRIVE ;  /* 0x00000000000079c5 */ /* 0x000fcc0000000000 */
[----:B------:R-:W-:Y:S01]  /*15a0*/  HGMMA.64x64x16.F32.BF16 R24, gdesc[UR8], R24, gsb0 ;  /* 0x00e00000081879f0 */ /* 0x000fe20008001818 */
        /* <DEDUP_REMOVED lines=41> */
[----:B------:R-:W-:Y:S03]  /*1840*/  HGMMA.64x64x16.F32.BF16 R24, gdesc[UR8], R24, gsb0 ;  /* 0x00e00000081879f0 */ /* 0x000fe60008001818 */
[----:B------:R-:W-:Y:S02]  /*1850*/  WARPGROUP.DEPBAR.LE gsb0, 0x0 ;  /* 0x00008000000079c5 */ /* 0x000fe40000010000 */
[----:B------:R-:W-:Y:S05]  /*1860*/  @!P2 BRA `(.L_x_18) ;  /* 0x00000004008ca947 */ /* 0x000fea0003800000 */
[----:B------:R-:W-:Y:S01]  /*1870*/  UIADD3 UR5, UR42, 0x1, URZ ;  /* 0x000000012a057890 */ /* 0x000fe2000fffe03f */
[----:B01----:R-:W-:-:S03]  /*1880*/  IMAD.U32 R0, RZ, RZ, UR44 ;  /* 0x0000002cff007e24 */ /* 0x003fc6000f8e00ff */
[----:B------:R-:W-:-:S04]  /*1890*/  UISETP.NE.AND UP0, UPT, UR5, 0x2, UPT ;  /* 0x000000020500788c */ /* 0x000fc8000bf05270 */
[----:B------:R-:W-:Y:S02]  /*18a0*/  USEL UR6, URZ, 0x1, UP0 ;  /* 0x000000013f067887 */ /* 0x000fe40008000000 */
[----:B------:R-:W-:Y:S02]  /*18b0*/  USEL UR5, UR5, URZ, UP0 ;  /* 0x0000003f05057287 */ /* 0x000fe40008000000 */
[----:B------:R-:W-:-:S06]  /*18c0*/  ULOP3.LUT UR6, UR40, UR6, URZ, 0x3c, !UPT ;  /* 0x0000000628067292 */ /* 0x000fcc000f8e3c3f */
[----:B------:R-:W-:Y:S01]  /*18d0*/  IMAD.U32 R5, RZ, RZ, UR6 ;  /* 0x00000006ff057e24 */ /* 0x000fe2000f8e00ff */
[----:B------:R-:W-:-:S06]  /*18e0*/  UMOV UR6, UR42 ;  /* 0x0000002a00067c82 */ /* 0x000fcc0008000000 */
.L_x_25:
[----:B01----:R-:W-:Y:S05]  /*18f0*/  @!P0 BRA `(.L_x_19) ;  /* 0x0000000000048947 */ /* 0x003fea0003800000 */
[----:B------:R-:W-:Y:S01]  /*1900*/  BPT.TRAP 0x1 ;  /* 0x000000040000795c */ /* 0x000fe20000300000 */
.L_x_19:
[----:B------:R-:W0:Y:S01]  /*1910*/  S2UR UR8, SR_CgaCtaId ;  /* 0x00000000000879c3 */ /* 0x000e220000008800 */
[----:B------:R-:W-:Y:S01]  /*1920*/  UMOV UR7, 0x400 ;  /* 0x0000040000077882 */ /* 0x000fe20000000000 */
[----:B------:R-:W-:Y:S01]  /*1930*/  SHF.L.U32 R3, R5, 0x1f, RZ ;  /* 0x0000001f05037819 */ /* 0x000fe200000006ff */
[----:B0-----:R-:W-:-:S04]  /*1940*/  ULEA UR7, UR8, UR7, 0x18 ;  /* 0x0000000708077291 */ /* 0x001fc8000f8ec03f */
[----:B------:R-:W-:-:S09]  /*1950*/  ULEA UR8, UR5, UR7, 0x3 ;  /* 0x0000000705087291 */ /* 0x000fd2000f8e183f */
[----:B------:R0:W1:Y:S01]  /*1960*/  SYNCS.PHASECHK.TRANS64.TRYWAIT P1, [UR8], R3 ;  /* 0x00000003ff0075a7 */ /* 0x0000620008020148 */
[----:B------:R-:W-:Y:S05]  /*1970*/  @!P0 BRA `(.L_x_20) ;  /* 0x0000000000048947 */ /* 0x000fea0003800000 */
[----:B------:R-:W-:Y:S01]  /*1980*/  BPT.TRAP 0x1 ;  /* 0x000000040000795c */ /* 0x000fe20000300000 */
.L_x_20:
[----:B-1----:R-:W-:Y:S05]  /*1990*/  @P1 BRA `(.L_x_21) ;  /* 0x0000000000081947 */ /* 0x002fea0003800000 */
[----:B------:R-:W1:Y:S02]  /*19a0*/  SYNCS.PHASECHK.TRANS64.TRYWAIT P1, [UR8], R3 ;  /* 0x00000003ff0075a7 */ /* 0x000e640008020148 */
[----:B-1----:R-:W-:Y:S05]  /*19b0*/  @!P1 BRA `(.L_x_22) ;  /* 0x00000044008c9947 */ /* 0x002fea0003800000 */
.L_x_21:
[----:B------:R-:W-:Y:S01]  /*19c0*/  ULEA UR12, UR5, UR45, 0xb ;  /* 0x0000002d050c7291 */ /* 0x000fe2000f8e583f */
[----:B------:R-:W-:Y:S01]  /*19d0*/  WARPGROUP.ARRIVE ;  /* 0x00000000000079c5 */ /* 0x000fe20000000000 */
[----:B------:R-:W-:Y:S01]  /*19e0*/  ULEA UR13, UR5, UR4, 0xa ;  /* 0x00000004050d7291 */ /* 0x000fe2000f8e503f */
[----:B------:R-:W-:Y:S01]  /*19f0*/  UMOV UR9, 0x40000040 ;  /* 0x4000004000097882 */ /* 0x000fe20000000000 */
[----:B------:R-:W-:-:S03]  /*1a00*/  UMOV UR11, 0x40000040 ;  /* 0x40000040000b7882 */ /* 0x000fc60000000000 */
[----:B------:R-:W-:Y:S02]  /*1a10*/  UMOV UR8, UR12 ;  /* 0x0000000c00087c82 */ /* 0x000fe40008000000 */
[----:B------:R-:W-:Y:S02]  /*1a20*/  UMOV UR10, UR13 ;  /* 0x0000000d000a7c82 */ /* 0x000fe40008000000 */
[----:B------:R-:W-:Y:S01]  /*1a30*/  HGMMA.64x64x16.F32.BF16 R24, gdesc[UR8], R24, gsb0 ;  /* 0x00e00000081879f0 */ /* 0x000fe20008001818 */
[----:B------:R-:W-:Y:S02]  /*1a40*/  UIADD3 UR8, UR12, 0x2, URZ ;  /* 0x000000020c087890 */ /* 0x000fe4000fffe03f */
[----:B------:R-:W-:Y:S01]  /*1a50*/  UIADD3 UR10, UR13, 0x2, URZ ;  /* 0x000000020d0a7890 */ /* 0x000fe2000fffe03f */
[----:B------:R-:W-:Y:S01]  /*1a60*/  UMOV UR9, 0x40000040 ;  /* 0x4000004000097882 */ /* 0x000fe20000000000 */
[----:B------:R-:W-:Y:S01]  /*1a70*/  UMOV UR11, 0x40000040 ;  /* 0x40000040000b7882 */ /* 0x000fe20000000000 */
[----:B------:R-:W-:-:S02]  /*1a80*/  WARPGROUP.DEPBAR.LE gsb0, 0x0 ;  /* 0x00008000000079c5 */ /* 0x000fc40000010000 */
        /* <DEDUP_REMOVED lines=46> */
[----:B------:R-:W-:Y:S01]  /*1d70*/  BPT.TRAP 0x1 ;  /* 0x000000040000795c */ /* 0x000fe20000300000 */
.L_x_23:
[----:B------:R-:W-:Y:S01]  /*1d80*/  ULEA UR7, UR6, UR7, 0x3 ;  /* 0x0000000706077291 */ /* 0x000fe2000f8e183f */
[----:B------:R-:W-:-:S03]  /*1d90*/  ISETP.GT.U32.AND P1, PT, R18, 0x1, PT ;  /* 0x000000011200780c */ /* 0x000fc60003f24070 */
[----:B------:R-:W-:-:S04]  /*1da0*/  UIADD3 UR7, UR7, 0x10, URZ ;  /* 0x0000001007077890 */ /* 0x000fc8000fffe03f */
[----:B------:R-:W-:-:S09]  /*1db0*/  UPRMT UR7, URZ, 0x654, UR7 ;  /* 0x000006543f077896 */ /* 0x000fd20008000007 */
[----:B------:R-:W-:Y:S01]  /*1dc0*/  SYNCS.ARRIVE.TRANS64.RED.A1T0 RZ, [UR7], RZ ;  /* 0x000000ffffff79a7 */ /* 0x000fe20008100407 */
[----:B------:R-:W-:Y:S05]  /*1dd0*/  @P1 BRA `(.L_x_24) ;  /* 0x0000000000041947 */ /* 0x000fea0003800000 */
[----:B------:R-:W-:Y:S01]  /*1de0*/  BPT.TRAP 0x1 ;  /* 0x000000040000795c */ /* 0x000fe20000300000 */
.L_x_24:
[----:B------:R-:W-:Y:S01]  /*1df0*/  UIADD3 UR5, UR5, 0x1, URZ ;  /* 0x0000000105057890 */ /* 0x000fe2000fffe03f */
[C---:B------:R-:W-:Y:S01]  /*1e00*/  ISETP.GT.AND P1, PT, R0.reuse, 0x1, PT ;  /* 0x000000010000780c */ /* 0x040fe20003f24270 */
[----:B------:R-:W-:Y:S01]  /*1e10*/  UIADD3 UR6, UR6, 0x1, URZ ;  /* 0x0000000106067890 */ /* 0x000fe2000fffe03f */
[----:B------:R-:W-:Y:S01]  /*1e20*/  VIADD R0, R0, 0xffffffff ;  /* 0xffffffff00007836 */ /* 0x000fe20000000000 */
[----:B------:R-:W-:Y:S02]  /*1e30*/  UISETP.NE.AND UP0, UPT, UR5, 0x2, UPT ;  /* 0x000000020500788c */ /* 0x000fe4000bf05270 */
[----:B------:R-:W-:Y:S02]  /*1e40*/  UISETP.NE.AND UP1, UPT, UR6, 0x2, UPT ;  /* 0x000000020600788c */ /* 0x000fe4000bf25270 */
[----:B------:R-:W-:Y:S02]  /*1e50*/  USEL UR7, URZ, 0x1, UP0 ;  /* 0x000000013f077887 */ /* 0x000fe40008000000 */
[----:B------:R-:W-:-:S02]  /*1e60*/  USEL UR5, UR5, URZ, UP0 ;  /* 0x0000003f05057287 */ /* 0x000fc40008000000 */
[----:B------:R-:W-:Y:S02]  /*1e70*/  USEL UR6, UR6, URZ, UP1 ;  /* 0x0000003f06067287 */ /* 0x000fe40008800000 */
[----:B------:R-:W-:Y:S01]  /*1e80*/  LOP3.LUT R5, R5, UR7, RZ, 0x3c, !PT ;  /* 0x0000000705057c12 */ /* 0x000fe2000f8e3cff */
[----:B------:R-:W-:Y:S09]  /*1e90*/  @P1 BRA `(.L_x_25) ;  /* 0xfffffff800941947 */ /* 0x000ff2000383ffff */
.L_x_18:
[----:B01----:R-:W0:Y:S02]  /*1ea0*/  LDC R0, c[0x0][0x28c] ;  /* 0x0000a300ff007b82 */ /* 0x003e240000000800 */
[----:B0-----:R-:W-:-:S13]  /*1eb0*/  ISETP.GE.AND P1, PT, R0, 0x1, PT ;  /* 0x000000010000780c */ /* 0x001fda0003f26270 */
[----:B------:R-:W-:Y:S05]  /*1ec0*/  @!P1 BRA `(.L_x_26) ;  /* 0x0000000000389947 */ /* 0x000fea0003800000 */
[----:B------:R-:W-:Y:S05]  /*1ed0*/  @!P0 BRA `(.L_x_27) ;  /* 0x0000000000048947 */ /* 0x000fea0003800000 */
[----:B------:R-:W-:Y:S01]  /*1ee0*/  BPT.TRAP 0x1 ;  /* 0x000000040000795c */ /* 0x000fe20000300000 */
.L_x_27:
[----:B------:R-:W0:Y:S01]  /*1ef0*/  S2UR UR6, SR_CgaCtaId ;  /* 0x00000000000679c3 */ /* 0x000e220000008800 */
[----:B------:R-:W-:Y:S01]  /*1f00*/  UIADD3 UR4, UR44, UR42, URZ ;  /* 0x0000002a2c047290 */ /* 0x000fe2000fffe03f */
[----:B------:R-:W-:Y:S01]  /*1f10*/  ISETP.GT.U32.AND P0, PT, R18, 0x1, PT ;  /* 0x000000011200780c */ /* 0x000fe20003f04070 */
[----:B------:R-:W-:Y:S02]  /*1f20*/  UMOV UR5, 0x400 ;  /* 0x0000040000057882 */ /* 0x000fe40000000000 */
[----:B------:R-:W-:-:S04]  /*1f30*/  USHF.L.U32 UR4, UR4, 0x3, URZ ;  /* 0x0000000304047899 */ /* 0x000fc8000800063f */
[----:B------:R-:W-:Y:S02]  /*1f40*/  ULOP3.LUT UR4, UR4, 0x8, URZ, 0xc0, !UPT ;  /* 0x0000000804047892 */ /* 0x000fe4000f8ec03f */
[----:B0-----:R-:W-:-:S04]  /*1f50*/  ULEA UR5, UR6, UR5, 0x18 ;  /* 0x0000000506057291 */ /* 0x001fc8000f8ec03f */
[----:B------:R-:W-:-:S04]  /*1f60*/  UIADD3 UR4, UR5, 0x10, UR4 ;  /* 0x0000001005047890 */ /* 0x000fc8000fffe004 */
[----:B------:R-:W-:-:S09]  /*1f70*/  UPRMT UR4, URZ, 0x654, UR4 ;  /* 0x000006543f047896 */ /* 0x000fd20008000004 */
[----:B------:R-:W-:Y:S01]  /*1f80*/  SYNCS.ARRIVE.TRANS64.RED.A1T0 RZ, [UR4], RZ ;  /* 0x000000ffffff79a7 */ /* 0x000fe20008100404 */
[----:B------:R-:W-:Y:S05]  /*1f90*/  @P0 BRA `(.L_x_26) ;  /* 0x0000000000040947 */ /* 0x000fea0003800000 */
[----:B------:R-:W-:Y:S01]  /*1fa0*/  BPT.TRAP 0x1 ;  /* 0x000000040000795c */ /* 0x000fe20000300000 */
.L_x_26:
[----:B------:R-:W-:Y:S01]  /*1fb0*/  IMAD.SHL.U32 R3, R68, 0x40, RZ ;  /* 0x0000004044037824 */ /* 0x000fe200078e00ff */
[----:B------:R-:W-:Y:S01]  /*1fc0*/  ULDC UR6, c[0x0][0x288] ;  /* 0x0000a20000067ab9 */ /* 0x000fe20000000800 */
[----:B------:R-:W-:Y:S01]  /*1fd0*/  SHF.R.S32.HI R13, RZ, 0x1f, R67 ;  /* 0x0000001fff0d7819 */ /* 0x000fe20000011443 */
[----:B------:R-:W-:Y:S01]  /*1fe0*/  IMAD.SHL.U32 R6, R69, 0x80, RZ ;  /* 0x0000008045067824 */ /* 0x000fe200078e00ff */
[----:B------:R-:W-:Y:S01]  /*1ff0*/  ULDC.64 UR4, c[0x0][0x5d0] ;  /* 0x0001740000047ab9 */ /* 0x000fe20000000a00 */
[----:B------:R-:W-:Y:S01]  /*2000*/  LOP3.LUT R10, R3, 0x6, R61, 0xf8, !PT ;  /* 0x00000006030a7812 */ /* 0x000fe200078ef83d */
[----:B------:R-:W-:Y:S01]  /*2010*/  IMAD.WIDE R68, R69, 0x80, R22 ;  /* 0x0000008045447825 */ /* 0x000fe200078e0216 */
[----:B------:R-:W-:Y:S01]  /*2020*/  ISETP.GE.AND P0, PT, R3, UR6, PT ;  /* 0x0000000603007c0c */ /* 0x000fe2000bf06270 */
[----:B------:R-:W-:Y:S01]  /*2030*/  ULDC UR6, c[0x0][0x284] ;  /* 0x0000a10000067ab9 */ /* 0x000fe20000000800 */
[----:B------:R-:W-:Y:S01]  /*2040*/  SHF.R.S32.HI R11, RZ, 0x1f, R10 ;  /* 0x0000001fff0b7819 */ /* 0x000fe2000001140a */
[----:B------:R-:W-:Y:S01]  /*2050*/  IMAD R0, R13, UR4, RZ ;  /* 0x000000040d007c24 */ /* 0x000fe2000f8e02ff */
[----:B------:R-:W-:-:S03]  /*2060*/  ISETP.GE.OR P0, PT, R6, UR6, P0 ;  /* 0x0000000606007c0c */ /* 0x000fc60008706670 */
[C---:B------:R-:W-:Y:S02]  /*2070*/  IMAD R7, R67.reuse, UR5, R0 ;  /* 0x0000000543077c24 */ /* 0x040fe4000f8e0200 */
[----:B------:R-:W-:Y:S01]  /*2080*/  IMAD.WIDE.U32 R4, R67, UR4, R10 ;  /* 0x0000000443047c25 */ /* 0x000fe2000f8e000a */
[----:B------:R-:W-:-:S03]  /*2090*/  ULDC.64 UR4, c[0x0][0x5c8] ;  /* 0x0001720000047ab9 */ /* 0x000fc60000000a00 */
[----:B------:R-:W-:Y:S02]  /*20a0*/  IMAD R9, R69, UR4, RZ ;  /* 0x0000000445097c24 */ /* 0x000fe4000f8e02ff */
[----:B------:R-:W-:Y:S02]  /*20b0*/  IMAD.IADD R5, R5, 0x1, R7 ;  /* 0x0000000105057824 */ /* 0x000fe400078e0207 */
[C---:B------:R-:W-:Y:S02]  /*20c0*/  IMAD R9, R68.reuse, UR5, R9 ;  /* 0x0000000544097c24 */ /* 0x040fe4000f8e0209 */
[----:B------:R-:W-:-:S04]  /*20d0*/  IMAD.WIDE.U32 R70, R68, UR4, R4 ;  /* 0x0000000444467c25 */ /* 0x000fc8000f8e0004 */
[----:B------:R-:W-:Y:S01]  /*20e0*/  IMAD.MOV.U32 R0, RZ, RZ, -0x1 ;  /* 0xffffffffff007424 */ /* 0x000fe200078e00ff */
[----:B------:R-:W-:Y:S06]  /*20f0*/  @P0 BRA `(.L_x_28) ;  /* 0x00000020009c0947 */ /* 0x000fec0003800000 */
[----:B-----5:R-:W-:Y:S01]  /*2100*/  FSETP.NEU.AND P0, PT, R56, RZ, PT ;  /* 0x000000ff3800720b */ /* 0x020fe20003f0d000 */
[----:B------:R-:W-:Y:S01]  /*2110*/  IMAD.IADD R4, R60, 0x1, -R3 ;  /* 0x000000013c047824 */ /* 0x000fe200078e0a03 */
[----:B------:R-:W-:Y:S01]  /*2120*/  BSSY B0, `(.L_x_28) ;  /* 0x0000224000007945 */ /* 0x000fe20003800000 */
[----:B------:R-:W-:Y:S02]  /*2130*/  IMAD.IADD R3, R65, 0x1, -R6 ;  /* 0x0000000141037824 */ /* 0x000fe400078e0a06 */
[----:B------:R-:W-:Y:S01]  /*2140*/  IMAD.IADD R81, R71, 0x1, R9 ;  /* 0x0000000147517824 */ /* 0x000fe200078e0209 */
[----:B------:R-:W-:-:S04]  /*2150*/  ISETP.GT.AND P2, PT, R4, RZ, PT ;  /* 0x000000ff0400720c */ /* 0x000fc80003f44270 */
[----:B------:R-:W-:-:S03]  /*2160*/  ISETP.GT.AND P1, PT, R3, RZ, P2 ;  /* 0x000000ff0300720c */ /* 0x000fc60001724270 */
[----:B------:R-:W-:Y:S10]  /*2170*/  @!P0 BRA `(.L_x_29) ;  /* 0x0000001400e88947 */ /* 0x000ff40003800000 */
[----:B------:R-:W0:Y:S01]  /*2180*/  LDC.64 R74, c[0x0][0x5b8] ;  /* 0x00016e00ff4a7b82 */ /* 0x000e220000000a00 */
[----:B------:R-:W-:-:S07]  /*2190*/  ULDC.64 UR4, c[0x0][0x5c0] ;  /* 0x0001700000047ab9 */ /* 0x000fce0000000a00 */
[----:B------:R-:W1:Y:S08]  /*21a0*/  LDC.64 R76, c[0x0][0x5b0] ;  /* 0x00016c00ff4c7b82 */ /* 0x000e700000000a00 */
[----:B------:R-:W2:Y:S01]  /*21b0*/  LDC.64 R78, c[0x0][0x5a8] ;  /* 0x00016a00ff4e7b82 */ /* 0x000ea20000000a00 */
[-C--:B0-----:R-:W-:Y:S02]  /*21c0*/  IMAD R6, R13, R74.reuse, RZ ;  /* 0x0000004a0d067224 */ /* 0x081fe400078e02ff */
[----:B------:R-:W-:-:S04]  /*21d0*/  IMAD.WIDE.U32 R72, R67, R74, R10 ;  /* 0x0000004a43487225 */ /* 0x000fc800078e000a */
[----:B------:R-:W-:Y:S02]  /*21e0*/  IMAD R71, R67, R75, R6 ;  /* 0x0000004b43477224 */ /* 0x000fe400078e0206 */
[-C--:B-1----:R-:W-:Y:S02]  /*21f0*/  IMAD R5, R69, R76.reuse, RZ ;  /* 0x0000004c45057224 */ /* 0x082fe400078e02ff */
[----:B------:R-:W-:Y:S02]  /*2200*/  IMAD.IADD R13, R73, 0x1, R71 ;  /* 0x00000001490d7824 */ /* 0x000fe400078e0247 */
[----:B------:R-:W-:Y:S02]  /*2210*/  IMAD.MOV.U32 R12, RZ, RZ, R72 ;  /* 0x000000ffff0c7224 */ /* 0x000fe400078e0048 */
[C---:B------:R-:W-:Y:S02]  /*2220*/  IMAD R75, R68.reuse, R77, R5 ;  /* 0x0000004d444b7224 */ /* 0x040fe400078e0205 */
[----:B------:R-:W-:-:S04]  /*2230*/  IMAD.WIDE.U32 R6, R68, R76, R12 ;  /* 0x0000004c44067225 */ /* 0x000fc800078e000c */
[----:B------:R-:W-:Y:S01]  /*2240*/  IMAD.IADD R5, R7, 0x1, R75 ;  /* 0x0000000107057824 */ /* 0x000fe200078e024b */
[----:B--2---:R-:W-:-:S04]  /*2250*/  LEA R14, P0, R6, R78, 0x1 ;  /* 0x0000004e060e7211 */ /* 0x004fc800078008ff */
[----:B------:R-:W-:-:S05]  /*2260*/  LEA.HI.X R15, R6, R79, R5, 0x1, P0 ;  /* 0x0000004f060f7211 */ /* 0x000fca00000f0c05 */
[----:B------:R0:W2:Y:S01]  /*2270*/  @P1 LDG.E.LTC128B.U16 R5, desc[UR36][R14.64] ;  /* 0x000000240e051981 */ /* 0x0000a2000c1e1520 */
[----:B------:R-:W-:Y:S01]  /*2280*/  LEA R8, P0, R70, UR4, 0x1 ;  /* 0x0000000446087c11 */ /* 0x000fe2000f8008ff */
[----:B------:R-:W-:Y:S01]  /*2290*/  IMAD.WIDE.U32 R6, R68, R76, R10 ;  /* 0x0000004c44067225 */ /* 0x000fe200078e000a */
[----:B------:R-:W-:Y:S03]  /*22a0*/  BSSY B1, `(.L_x_30) ;  /* 0x0000012000017945 */ /* 0x000fe60003800000 */
[----:B------:R-:W-:Y:S02]  /*22b0*/  IMAD.IADD R7, R75, 0x1, R7 ;  /* 0x000000014b077824 */ /* 0x000fe400078e0207 */
[----:B------:R-:W-:Y:S01]  /*22c0*/  IMAD.WIDE.U32 R20, R67, R74, R6 ;  /* 0x0000004a43147225 */ /* 0x000fe200078e0006 */
[----:B0-----:R-:W-:-:S03]  /*22d0*/  SHF.L.U64.HI R15, R76, 0x3, R77 ;  /* 0x000000034c0f7819 */ /* 0x001fc6000001024d */
[----:B------:R-:W-:Y:S01]  /*22e0*/  IMAD.IADD R7, R71, 0x1, R21 ;  /* 0x0000000147077824 */ /* 0x000fe200078e0215 */
[----:B------:R-:W-:Y:S01]  /*22f0*/  LEA R6, P4, R20, R78, 0x1 ;  /* 0x0000004e14067211 */ /* 0x000fe200078808ff */
[----:B------:R-:W-:-:S03]  /*2300*/  IMAD.SHL.U32 R14, R76, 0x8, RZ ;  /* 0x000000084c0e7824 */ /* 0x000fc600078e00ff */
[----:B------:R-:W-:Y:S01]  /*2310*/  LEA.HI.X R7, R20, R79, R7, 0x1, P4 ;  /* 0x0000004f14077211 */ /* 0x000fe200020f0c07 */
[----:B--2---:R-:W-:-:S04]  /*2320*/  IMAD.U32 R9, R5, 0x10000, RZ ;  /* 0x0001000005097824 */ /* 0x004fc800078e00ff */
[----:B------:R-:W-:-:S04]  /*2330*/  FMUL R9, R9, R56 ;  /* 0x0000003809097220 */ /* 0x000fc80000400000 */
[----:B------:R-:W-:Y:S01]  /*2340*/  FFMA R24, R24, R19, R9 ;  /* 0x0000001318187223 */ /* 0x000fe20000000009 */
[----:B------:R-:W-:Y:S02]  /*2350*/  LEA.HI.X R9, R70, UR5, R81, 0x1, P0 ;  /* 0x0000000546097c11 */ /* 0x000fe400080f0c51 */
[----:B------:R-:W-:Y:S02]  /*2360*/  ISETP.GT.AND P0, PT, R4, 0x1, PT ;  /* 0x000000010400780c */ /* 0x000fe40003f04270 */
[----:B------:R-:W-:Y:S02]  /*2370*/  F2FP.BF16.F32.PACK_AB R24, RZ, R24 ;  /* 0x00000018ff18723e */ /* 0x000fe400000010ff */
[----:B------:R-:W-:-:S03]  /*2380*/  ISETP.GT.AND P3, PT, R3, RZ, P0 ;  /* 0x000000ff0300720c */ /* 0x000fc60000764270 */
[----:B------:R0:W-:Y:S10]  /*2390*/  @P1 STG.E.U16 desc[UR36][R8.64], R24 ;  /* 0x0000001808001986 */ /* 0x0001f4000c101524 */
[----:B------:R-:W-:Y:S05]  /*23a0*/  @!P3 BRA `(.L_x_31) ;  /* 0x000000000004b947 */ /* 0x000fea0003800000 */
[----:B------:R1:W5:Y:S02]  /*23b0*/  LDG.E.LTC128B.U16 R5, desc[UR36][R6.64+0x2] ;  /* 0x0000022406057981 */ /* 0x000364000c1e1520 */
.L_x_31:
[----:B------:R-:W-:Y:S05]  /*23c0*/  BSYNC B1 ;  /* 0x0000000000017941 */ /* 0x000fea0003800000 */
.L_x_30:
[----:B-----5:R-:W-:Y:S01]  /*23d0*/  IMAD.U32 R69, R5, 0x10000, RZ ;  /* 0x0001000005457824 */ /* 0x020fe200078e00ff */
[----:B------:R-:W-:Y:S01]  /*23e0*/  ISETP.GT.AND P2, PT, R3, 0x8, P2 ;  /* 0x000000080300780c */ /* 0x000fe20001744270 */
[----:B------:R-:W-:Y:S01]  /*23f0*/  IMAD.WIDE.U32 R20, R68, R76, R14 ;  /* 0x0000004c44147225 */ /* 0x000fe200078e000e */
[----:B0-----:R-:W-:-:S03]  /*2400*/  PRMT R24, R5, 0x7610, R24 ;  /* 0x0000761005187816 */ /* 0x001fc60000000018 */
[----:B------:R-:W-:Y:S01]  /*2410*/  FMUL R12, R69, R56 ;  /* 0x00000038450c7220 */ /* 0x000fe20000400000 */
[----:B------:R-:W-:Y:S01]  /*2420*/  IMAD.IADD R75, R75, 0x1, R21 ;  /* 0x000000014b4b7824 */ /* 0x000fe200078e0215 */
[----:B------:R-:W-:Y:S02]  /*2430*/  IADD3 R72, P1, R72, R20, RZ ;  /* 0x0000001448487210 */ /* 0x000fe40007f3e0ff */
[----:B------:R-:W-:-:S03]  /*2440*/  FFMA R12, R25, R19, R12 ;  /* 0x00000013190c7223 */ /* 0x000fc6000000000c */
[----:B------:R-:W-:Y:S02]  /*2450*/  IMAD.X R13, R75, 0x1, R13, P1 ;  /* 0x000000014b0d7824 */ /* 0x000fe400008e060d */
[----:B------:R-:W-:Y:S02]  /*2460*/  F2FP.BF16.F32.PACK_AB R12, RZ, R12 ;  /* 0x0000000cff0c723e */ /* 0x000fe400000010ff */
[----:B------:R-:W-:Y:S02]  /*2470*/  LEA R14, P1, R72, R78, 0x1 ;  /* 0x0000004e480e7211 */ /* 0x000fe400078208ff */
[----:B------:R-:W-:Y:S02]  /*2480*/  PRMT R21, R12, 0x7610, R21 ;  /* 0x000076100c157816 */ /* 0x000fe40000000015 */
[----:B------:R-:W-:-:S03]  /*2490*/  LEA.HI.X R15, R72, R79, R13, 0x1, P1 ;  /* 0x0000004f480f7211 */ /* 0x000fc600008f0c0d */
[----:B------:R0:W-:Y:S04]  /*24a0*/  @P3 STG.E.U16 desc[UR36][R8.64+0x2], R21 ;  /* 0x0000021508003986 */ /* 0x0001e8000c101524 */
[----:B------:R-:W2:Y:S01]  /*24b0*/  @P2 LDG.E.LTC128B.U16 R24, desc[UR36][R14.64] ;  /* 0x000000240e182981 */ /* 0x000ea2000c1e1520 */
[----:B------:R-:W-:Y:S01]  /*24c0*/  IADD3 R20, P1, R10, R20, RZ ;  /* 0x000000140a147210 */ /* 0x000fe20007f3e0ff */
[----:B------:R-:W-:Y:S01]  /*24d0*/  BSSY B1, `(.L_x_32) ;  /* 0x0000011000017945 */ /* 0x000fe20003800000 */
[----:B------:R-:W-:Y:S02]  /*24e0*/  SHF.L.U64.HI R13, R57, 0x1, R58 ;  /* 0x00000001390d7819 */ /* 0x000fe4000001023a */
[----:B------:R-:W-:Y:S01]  /*24f0*/  ISETP.GT.AND P0, PT, R3, 0x8, P0 ;  /* 0x000000080300780c */ /* 0x000fe20000704270 */
[----:B0-----:R-:W-:Y:S01]  /*2500*/  IMAD.X R21, R11, 0x1, R75, P1 ;  /* 0x000000010b157824 */ /* 0x001fe200008e064b */
[----:B------:R-:W-:Y:S01]  /*2510*/  LEA R12, P1, R57, R8, 0x1 ;  /* 0x00000008390c7211 */ /* 0x000fe200078208ff */
[----:B------:R-:W-:-:S04]  /*2520*/  IMAD.WIDE.U32 R20, R67, R74, R20 ;  /* 0x0000004a43147225 */ /* 0x000fc800078e0014 */
[----:B------:R-:W-:Y:S01]  /*2530*/  IMAD.X R13, R13, 0x1, R9, P1 ;  /* 0x000000010d0d7824 */ /* 0x000fe200008e0609 */
[----:B------:R-:W-:Y:S01]  /*2540*/  LEA R10, P3, R20, R78, 0x1 ;  /* 0x0000004e140a7211 */ /* 0x000fe200078608ff */
[----:B------:R-:W-:-:S05]  /*2550*/  IMAD.IADD R11, R71, 0x1, R21 ;  /* 0x00000001470b7824 */ /* 0x000fca00078e0215 */
[----:B------:R-:W-:Y:S01]  /*2560*/  LEA.HI.X R11, R20, R79, R11, 0x1, P3 ;  /* 0x0000004f140b7211 */ /* 0x000fe200018f0c0b */
[----:B--2---:R-:W-:-:S04]  /*2570*/  IMAD.U32 R5, R24, 0x10000, RZ ;  /* 0x0001000018057824 */ /* 0x004fc800078e00ff */
[----:B------:R-:W-:-:S04]  /*2580*/  FMUL R5, R5, R56 ;  /* 0x0000003805057220 */ /* 0x000fc80000400000 */
[----:B------:R-:W-:-:S05]  /*2590*/  FFMA R5, R26, R19, R5 ;  /* 0x000000131a057223 */ /* 0x000fca0000000005 */
[----:B------:R-:W-:-:S05]  /*25a0*/  F2FP.BF16.F32.PACK_AB R5, RZ, R5 ;  /* 0x00000005ff05723e */ /* 0x000fca00000010ff */
[----:B------:R0:W-:Y:S01]  /*25b0*/  @P2 STG.E.U16 desc[UR36][R12.64], R5 ;  /* 0x000000050c002986 */ /* 0x0001e2000c101524 */
[----:B------:R-:W-:Y:S05]  /*25c0*/  @!P0 BRA `(.L_x_33) ;  /* 0x0000000000048947 */ /* 0x000fea0003800000 */
[----:B------:R2:W5:Y:S02]  /*25d0*/  LDG.E.LTC128B.U16 R24, desc[UR36][R10.64+0x2] ;  /* 0x000002240a187981 */ /* 0x000564000c1e1520 */
.L_x_33:
[----:B------:R-:W-:Y:S05]  /*25e0*/  BSYNC B1 ;  /* 0x0000000000017941 */ /* 0x000fea0003800000 */
.L_x_32:
[----:B0----5:R-:W-:Y:S01]  /*25f0*/  IMAD.U32 R5, R24, 0x10000, RZ ;  /* 0x0001000018057824 */ /* 0x021fe200078e00ff */
[----:B------:R-:W-:Y:S01]  /*2600*/  ISETP.GT.AND P1, PT, R4, 0x8, PT ;  /* 0x000000080400780c */ /* 0x000fe20003f24270 */
[----:B------:R-:W-:Y:S02]  /*2610*/  BSSY B1, `(.L_x_34) ;  /* 0x0000008000017945 */ /* 0x000fe40003800000 */
[----:B------:R-:W-:Y:S01]  /*2620*/  FMUL R14, R5, R56 ;  /* 0x00000038050e7220 */ /* 0x000fe20000400000 */
[----:B------:R-:W-:-:S03]  /*2630*/  ISETP.GT.AND P2, PT, R3, RZ, P1 ;  /* 0x000000ff0300720c */ /* 0x000fc60000f44270 */
[----:B------:R-:W-:-:S05]  /*2640*/  FFMA R14, R27, R19, R14 ;  /* 0x000000131b0e7223 */ /* 0x000fca000000000e */
[----:B------:R-:W-:-:S05]  /*2650*/  F2FP.BF16.F32.PACK_AB R14, RZ, R14 ;  /* 0x0000000eff0e723e */ /* 0x000fca00000010ff */
[----:B------:R0:W-:Y:S01]  /*2660*/  @P0 STG.E.U16 desc[UR36][R12.64+0x2], R14 ;  /* 0x0000020e0c000986 */ /* 0x0001e2000c101524 */
[----:B------:R-:W-:Y:S05]  /*2670*/  @!P2 BRA `(.L_x_35) ;  /* 0x000000000004a947 */ /* 0x000fea0003800000 */
[----:B------:R3:W5:Y:S02]  /*2680*/  LDG.E.LTC128B.U16 R24, desc[UR36][R6.64+0x10] ;  /* 0x0000102406187981 */ /* 0x000764000c1e1520 */
.L_x_35:
[----:B------:R-:W-:Y:S05]  /*2690*/  BSYNC B1 ;  /* 0x0000000000017941 */ /* 0x000fea0003800000 */
.L_x_34:
[----:B-----5:R-:W-:Y:S01]  /*26a0*/  IMAD.U32 R5, R24, 0x10000, RZ ;  /* 0x0001000018057824 */ /* 0x020fe200078e00ff */
        /* <DEDUP_REMOVED lines=9> */
.L_x_37:
[----:B------:R-:W-:Y:S05]  /*2740*/  BSYNC B1 ;  /* 0x0000000000017941 */ /* 0x000fea0003800000 */
.L_x_36:
[----:B----45:R-:W-:Y:S01]  /*2750*/  IMAD.U32 R5, R24, 0x10000, RZ ;  /* 0x0001000018057824 */ /* 0x030fe200078e00ff */
[----:B------:R-:W-:Y:S01]  /*2760*/  ISETP.GT.AND P1, PT, R3, 0x8, P1 ;  /* 0x000000080300780c */ /* 0x000fe20000f24270 */
[----:B------:R-:W-:Y:S02]  /*2770*/  BSSY B1, `(.L_x_38) ;  /* 0x0000007000017945 */ /* 0x000fe40003800000 */
[----:B0-----:R-:W-:-:S04]  /*2780*/  FMUL R14, R5, R56 ;  /* 0x00000038050e7220 */ /* 0x001fc80000400000 */
[----:B------:R-:W-:-:S05]  /*2790*/  FFMA R14, R29, R19, R14 ;  /* 0x000000131d0e7223 */ /* 0x000fca000000000e */
[----:B------:R-:W-:-:S05]  /*27a0*/  F2FP.BF16.F32.PACK_AB R14, RZ, R14 ;  /* 0x0000000eff0e723e */ /* 0x000fca00000010ff */
[----:B------:R0:W-:Y:S01]  /*27b0*/  @P3 STG.E.U16 desc[UR36][R8.64+0x12], R14 ;  /* 0x0000120e08003986 */ /* 0x0001e2000c101524 */
[----:B------:R-:W-:Y:S05]  /*27c0*/  @!P1 BRA `(.L_x_39) ;  /* 0x0000000000049947 */ /* 0x000fea0003800000 */
[----:B------:R4:W5:Y:S02]  /*27d0*/  LDG.E.LTC128B.U16 R24, desc[UR36][R10.64+0x10] ;  /* 0x000010240a187981 */ /* 0x000964000c1e1520 */
.L_x_39:
[----:B------:R-:W-:Y:S05]  /*27e0*/  BSYNC B1 ;  /* 0x0000000000017941 */ /* 0x000fea0003800000 */
.L_x_38:
[----:B-----5:R-:W-:Y:S01]  /*27f0*/  IMAD.U32 R5, R24, 0x10000, RZ ;  /* 0x0001000018057824 */ /* 0x020fe200078e00ff */
[----:B------:R-:W-:Y:S01]  /*2800*/  ISETP.GT.AND P0, PT, R3, 0x8, P0 ;  /* 0x000000080300780c */ /* 0x000fe20000704270 */
[----:B------:R-:W-:Y:S02]  /*2810*/  BSSY B1, `(.L_x_40) ;  /* 0x0000007000017945 */ /* 0x000fe40003800000 */
[----:B------:R-:W-:-:S04]  /*2820*/  FMUL R5, R5, R56 ;  /* 0x0000003805057220 */ /* 0x000fc80000400000 */
[----:B------:R-:W-:-:S05]  /*2830*/  FFMA R5, R30, R19, R5 ;  /* 0x000000131e057223 */ /* 0x000fca0000000005 */
[----:B------:R-:W-:-:S05]  /*2840*/  F2FP.BF16.F32.PACK_AB R5, RZ, R5 ;  /* 0x00000005ff05723e */ /* 0x000fca00000010ff */
[----:B------:R0:W-:Y:S01]  /*2850*/  @P1 STG.E.U16 desc[UR36][R12.64+0x10], R5 ;  /* 0x000010050c001986 */ /* 0x0001e2000c101524 */
[----:B------:R-:W-:Y:S05]  /*2860*/  @!P0 BRA `(.L_x_41) ;  /* 0x0000000000048947 */ /* 0x000fea0003800000 */
[----:B------:R0:W5:Y:S02]  /*2870*/  LDG.E.LTC128B.U16 R24, desc[UR36][R10.64+0x12] ;  /* 0x000012240a187981 */ /* 0x000164000c1e1520 */
.L_x_41:
[----:B------:R-:W-:Y:S05]  /*2880*/  BSYNC B1 ;  /* 0x0000000000017941 */ /* 0x000fea0003800000 */
.L_x_40:
        /* <DEDUP_REMOVED lines=10> */
.L_x_43:
[----:B------:R-:W-:Y:S05]  /*2930*/  BSYNC B1 ;  /* 0x0000000000017941 */ /* 0x000fea0003800000 */
.L_x_42:
        /* <DEDUP_REMOVED lines=10> */
.L_x_45:
[----:B------:R-:W-:Y:S05]  /*29e0*/  BSYNC B1 ;  /* 0x0000000000017941 */ /* 0x000fea0003800000 */
.L_x_44:
[----:B0----5:R-:W-:Y:S01]  /*29f0*/  IMAD.U32 R5, R24, 0x10000, RZ ;  /* 0x0001000018057824 */ /* 0x021fe200078e00ff */
        /* <DEDUP_REMOVED lines=8> */
.L_x_47:
[----:B------:R-:W-:Y:S05]  /*2a80*/  BSYNC B1 ;  /* 0x0000000000017941 */ /* 0x000fea0003800000 */
.L_x_46:
        /* <DEDUP_REMOVED lines=9> */
.L_x_49:
[----:B------:R-:W-:Y:S05]  /*2b20*/  BSYNC B1 ;  /* 0x0000000000017941 */ /* 0x000fea0003800000 */
.L_x_48:
        /* <DEDUP_REMOVED lines=10> */
.L_x_51:
[----:B------:R-:W-:Y:S05]  /*2bd0*/  BSYNC B1 ;  /* 0x0000000000017941 */ /* 0x000fea0003800000 */
.L_x_50:
        /* <DEDUP_REMOVED lines=10> */
.L_x_53:
[----:B------:R-:W-:Y:S05]  /*2c80*/  BSYNC B1 ;  /* 0x0000000000017941 */ /* 0x000fea0003800000 */
.L_x_52:
        /* <DEDUP_REMOVED lines=9> */
.L_x_55:
[----:B------:R-:W-:Y:S05]  /*2d20*/  BSYNC B1 ;  /* 0x0000000000017941 */ /* 0x000fea0003800000 */
.L_x_54:
        /* <DEDUP_REMOVED lines=9> */
.L_x_57:
[----:B------:R-:W-:Y:S05]  /*2dc0*/  BSYNC B1 ;  /* 0x0000000000017941 */ /* 0x000fea0003800000 */
.L_x_56:
        /* <DEDUP_REMOVED lines=10> */
.L_x_59:
[----:B------:R-:W-:Y:S05]  /*2e70*/  BSYNC B1 ;  /* 0x0000000000017941 */ /* 0x000fea0003800000 */
.L_x_58:
        /* <DEDUP_REMOVED lines=10> */
.L_x_61:
[----:B------:R-:W-:Y:S05]  /*2f20*/  BSYNC B1 ;  /* 0x0000000000017941 */ /* 0x000fea0003800000 */
.L_x_60:
        /* <DEDUP_REMOVED lines=9> */
.L_x_63:
[----:B------:R-:W-:Y:S05]  /*2fc0*/  BSYNC B1 ;  /* 0x0000000000017941 */ /* 0x000fea0003800000 */
.L_x_62:
        /* <DEDUP_REMOVED lines=9> */
.L_x_65:
[----:B------:R-:W-:Y:S05]  /*3060*/  BSYNC B1 ;  /* 0x0000000000017941 */ /* 0x000fea0003800000 */
.L_x_64:
        /* <DEDUP_REMOVED lines=10> */
.L_x_67:
[----:B------:R-:W-:Y:S05]  /*3110*/  BSYNC B1 ;  /* 0x0000000000017941 */ /* 0x000fea0003800000 */
.L_x_66:
        /* <DEDUP_REMOVED lines=10> */
.L_x_69:
[----:B------:R-:W-:Y:S05]  /*31c0*/  BSYNC B1 ;  /* 0x0000000000017941 */ /* 0x000fea0003800000 */
.L_x_68:
        /* <DEDUP_REMOVED lines=9> */
.L_x_71:
[----:B------:R-:W-:Y:S05]  /*3260*/  BSYNC B1 ;  /* 0x0000000000017941 */ /* 0x000fea0003800000 */
.L_x_70:
        /* <DEDUP_REMOVED lines=9> */
.L_x_73:
[----:B------:R-:W-:Y:S05]  /*3300*/  BSYNC B1 ;  /* 0x0000000000017941 */ /* 0x000fea0003800000 */
.L_x_72:
        /* <DEDUP_REMOVED lines=10> */
.L_x_75:
[----:B------:R-:W-:Y:S05]  /*33b0*/  BSYNC B1 ;  /* 0x0000000000017941 */ /* 0x000fea0003800000 */
.L_x_74:
        /* <DEDUP_REMOVED lines=10> */
.L_x_77:
[----:B------:R-:W-:Y:S05]  /*3460*/  BSYNC B1 ;  /* 0x0000000000017941 */ /* 0x000fea0003800000 */
.L_x_76:
        /* <DEDUP_REMOVED lines=9> */
.L_x_79:
[----:B------:R-:W-:Y:S05]  /*3500*/  BSYNC B1 ;  /* 0x0000000000017941 */ /* 0x000fea0003800000 */
.L_x_78:
        /* <DEDUP_REMOVED lines=9> */
.L_x_81:
[----:B------:R-:W-:Y:S05]  /*35a0*/  BSYNC B1 ;  /* 0x0000000000017941 */ /* 0x000fea0003800000 */
.L_x_80:
        /* <DEDUP_REMOVED lines=10> */
.L_x_83:
[----:B------:R-:W-:Y:S05]  /*3650*/  BSYNC B1 ;  /* 0x0000000000017941 */ /* 0x000fea0003800000 */
.L_x_82:
[----:B-----5:R-:W-:Y:S01]  /*3660*/  IMAD.U32 R5, R24, 0x10000, RZ ;  /* 0x0001000018057824 */ /* 0x020fe200078e00ff */
[----:B------:R-:W-:Y:S01]  /*3670*/  ISETP.GT.AND P0, PT, R4, 0x39, PT ;  /* 0x000000390400780c */ /* 0x000fe20003f04270 */
[----:B------:R-:W-:Y:S01]  /*3680*/  @P2 IMAD.MOV.U32 R4, RZ, RZ, R8 ;  /* 0x000000ffff042224 */ /* 0x000fe200078e0008 */
[----:B------:R-:W-:Y:S01]  /*3690*/  BSSY B1, `(.L_x_84) ;  /* 0x000000a000017945 */ /* 0x000fe20003800000 */
[----:B------:R-:W-:Y:S01]  /*36a0*/  FMUL R5, R5, R56 ;  /* 0x0000003805057220 */ /* 0x000fe20000400000 */
[----:B------:R-:W-:-:S03]  /*36b0*/  ISETP.GT.AND P3, PT, R3, RZ, P0 ;  /* 0x000000ff0300720c */ /* 0x000fc60000764270 */
[----:B------:R-:W-:-:S05]  /*36c0*/  FFMA R5, R52, R19, R5 ;  /* 0x0000001334057223 */ /* 0x000fca0000000005 */
[----:B------:R-:W-:-:S04]  /*36d0*/  F2FP.BF16.F32.PACK_AB R5, RZ, R5 ;  /* 0x00000005ff05723e */ /* 0x000fc800000010ff */
[----:B0-----:R-:W-:Y:S01]  /*36e0*/  PRMT R14, R5, 0x7610, R14 ;  /* 0x00007610050e7816 */ /* 0x001fe2000000000e */
[----:B------:R-:W-:-:S05]  /*36f0*/  @P2 IMAD.MOV.U32 R5, RZ, RZ, R9 ;  /* 0x000000ffff052224 */ /* 0x000fca00078e0009 */
[----:B------:R0:W-:Y:S01]  /*3700*/  @P2 STG.E.U16 desc[UR36][R4.64+0x70], R14 ;  /* 0x0000700e04002986 */ /* 0x0001e2000c101524 */
[----:B------:R-:W-:Y:S05]  /*3710*/  @!P3 BRA `(.L_x_85) ;  /* 0x000000000004b947 */ /* 0x000fea0003800000 */
[----:B------:R0:W5:Y:S02]  /*3720*/  LDG.E.LTC128B.U16 R24, desc[UR36][R6.64+0x72] ;  /* 0x0000722406187981 */ /* 0x000164000c1e1520 */
.L_x_85:
[----:B------:R-:W-:Y:S05]  /*3730*/  BSYNC B1 ;  /* 0x0000000000017941 */ /* 0x000fea0003800000 */
.L_x_84:
        /* <DEDUP_REMOVED lines=9> */
.L_x_87:
[----:B------:R-:W-:Y:S05]  /*37d0*/  BSYNC B1 ;  /* 0x0000000000017941 */ /* 0x000fea0003800000 */
.L_x_86:
[----:B-----5:R-:W-:Y:S01]  /*37e0*/  IMAD.U32 R5, R24, 0x10000, RZ ;  /* 0x0001000018057824 */ /* 0x020fe200078e00ff */
[----:B------:R-:W-:Y:S01]  /*37f0*/  ISETP.GT.AND P0, PT, R3, 0x8, P0 ;  /* 0x000000080300780c */ /* 0x000fe20000704270 */
[----:B0-----:R-:W-:Y:S01]  /*3800*/  @P1 IMAD.MOV.U32 R4, RZ, RZ, R12 ;  /* 0x000000ffff041224 */ /* 0x001fe200078e000c */
[----:B------:R-:W-:Y:S01]  /*3810*/  BSSY B1, `(.L_x_88) ;  /* 0x0000009000017945 */ /* 0x000fe20003800000 */
[----:B------:R-:W-:-:S04]  /*3820*/  FMUL R5, R5, R56 ;  /* 0x0000003805057220 */ /* 0x000fc80000400000 */
[----:B------:R-:W-:-:S05]  /*3830*/  FFMA R5, R54, R19, R5 ;  /* 0x0000001336057223 */ /* 0x000fca0000000005 */
[----:B------:R-:W-:-:S04]  /*3840*/  F2FP.BF16.F32.PACK_AB R5, RZ, R5 ;  /* 0x00000005ff05723e */ /* 0x000fc800000010ff */
[----:B-1-3--:R-:W-:Y:S01]  /*3850*/  PRMT R6, R5, 0x7610, R6 ;  /* 0x0000761005067816 */ /* 0x00afe20000000006 */
[----:B------:R-:W-:-:S05]  /*3860*/  @P1 IMAD.MOV.U32 R5, RZ, RZ, R13 ;  /* 0x000000ffff051224 */ /* 0x000fca00078e000d */
[----:B------:R0:W-:Y:S01]  /*3870*/  @P1 STG.E.U16 desc[UR36][R4.64+0x70], R6 ;  /* 0x0000700604001986 */ /* 0x0001e2000c101524 */
[----:B------:R-:W-:Y:S05]  /*3880*/  @!P0 BRA `(.L_x_89) ;  /* 0x0000000000048947 */ /* 0x000fea0003800000 */
[----:B------:R1:W5:Y:S02]  /*3890*/  LDG.E.LTC128B.U16 R24, desc[UR36][R10.64+0x72] ;  /* 0x000072240a187981 */ /* 0x000364000c1e1520 */
.L_x_89:
[----:B------:R-:W-:Y:S05]  /*38a0*/  BSYNC B1 ;  /* 0x0000000000017941 */ /* 0x000fea0003800000 */
.L_x_88:
[----:B------:R-:W-:Y:S05]  /*38b0*/  @!P0 BRA `(.L_x_90) ;  /* 0x0000000800a88947 */ /* 0x000fea0003800000 */
[----:B-----5:R-:W-:-:S04]  /*38c0*/  IMAD.U32 R3, R24, 0x10000, RZ ;  /* 0x0001000018037824 */ /* 0x020fc800078e00ff */
[----:B0-----:R-:W-:-:S04]  /*38d0*/  FMUL R4, R3, R56 ;  /* 0x0000003803047220 */ /* 0x001fc80000400000 */
[----:B------:R-:W-:-:S05]  /*38e0*/  FFMA R4, R55, R19, R4 ;  /* 0x0000001337047223 */ /* 0x000fca0000000004 */
[----:B------:R-:W-:-:S05]  /*38f0*/  F2FP.BF16.F32.PACK_AB R4, RZ, R4 ;  /* 0x00000004ff04723e */ /* 0x000fca00000010ff */
[----:B------:R3:W-:Y:S01]  /*3900*/  STG.E.U16 desc[UR36][R12.64+0x72], R4 ;  /* 0x000072040c007986 */ /* 0x0007e2000c101524 */
[----:B------:R-:W-:Y:S05]  /*3910*/  BRA `(.L_x_90) ;  /* 0x0000000800907947 */ /* 0x000fea0003800000 */
.L_x_29:
[----:B------:R-:W-:Y:S01]  /*3920*/  ISETP.GT.AND P3, PT, R4, 0x1, PT ;  /* 0x000000010400780c */ /* 0x000fe20003f64270 */
[----:B------:R-:W-:Y:S01]  /*3930*/  ULDC.64 UR4, c[0x0][0x5c0] ;  /* 0x0001700000047ab9 */ /* 0x000fe20000000a00 */
[-C--:B------:R-:W-:Y:S01]  /*3940*/  FMUL R24, R24, R19.reuse ;  /* 0x0000001318187220 */ /* 0x080fe20000400000 */
[----:B------:R-:W-:Y:S01]  /*3950*/  LEA R6, P4, R70, UR4, 0x1 ;  /* 0x0000000446067c11 */ /* 0x000fe2000f8808ff */
[-C--:B------:R-:W-:Y:S01]  /*3960*/  FMUL R25, R25, R19.reuse ;  /* 0x0000001319197220 */ /* 0x080fe20000400000 */
[----:B------:R-:W-:Y:S01]  /*3970*/  ISETP.GT.AND P0, PT, R3, RZ, P3 ;  /* 0x000000ff0300720c */ /* 0x000fe20001f04270 */
[-C--:B------:R-:W-:Y:S01]  /*3980*/  FMUL R26, R26, R19.reuse ;  /* 0x000000131a1a7220 */ /* 0x080fe20000400000 */
[----:B------:R-:W-:Y:S01]  /*3990*/  F2FP.BF16.F32.PACK_AB R24, RZ, R24 ;  /* 0x00000018ff18723e */ /* 0x000fe200000010ff */
[-C--:B------:R-:W-:Y:S01]  /*39a0*/  FMUL R27, R27, R19.reuse ;  /* 0x000000131b1b7220 */ /* 0x080fe20000400000 */
[----:B------:R-:W-:Y:S01]  /*39b0*/  LEA.HI.X R7, R70, UR5, R81, 0x1, P4 ;  /* 0x0000000546077c11 */ /* 0x000fe2000a0f0c51 */
[----:B------:R-:W-:Y:S01]  /*39c0*/  FMUL R28, R28, R19 ;  /* 0x000000131c1c7220 */ /* 0x000fe20000400000 */
[----:B------:R-:W-:Y:S01]  /*39d0*/  F2FP.BF16.F32.PACK_AB R25, RZ, R25 ;  /* 0x00000019ff19723e */ /* 0x000fe200000010ff */
[-C--:B------:R-:W-:Y:S01]  /*39e0*/  FMUL R29, R29, R19.reuse ;  /* 0x000000131d1d7220 */ /* 0x080fe20000400000 */
[----:B------:R-:W-:Y:S01]  /*39f0*/  ISETP.GT.AND P2, PT, R3, 0x8, P2 ;  /* 0x000000080300780c */ /* 0x000fe20001744270 */
[----:B------:R-:W-:Y:S01]  /*3a00*/  @P1 STG.E.U16 desc[UR36][R6.64], R24 ;  /* 0x0000001806001986 */ /* 0x000fe2000c101524 */
[----:B------:R-:W-:Y:S01]  /*3a10*/  ISETP.GT.AND P1, PT, R4, 0x8, PT ;  /* 0x000000080400780c */ /* 0x000fe20003f24270 */
[-C--:B------:R-:W-:Y:S01]  /*3a20*/  FMUL R30, R30, R19.reuse ;  /* 0x000000131e1e7220 */ /* 0x080fe20000400000 */
[C---:B------:R-:W-:Y:S01]  /*3a30*/  SHF.L.U64.HI R5, R57.reuse, 0x1, R58 ;  /* 0x0000000139057819 */ /* 0x040fe2000001023a */
[----:B------:R-:W-:Y:S01]  /*3a40*/  @P0 STG.E.U16 desc[UR36][R6.64+0x2], R25 ;  /* 0x0000021906000986 */ /* 0x000fe2000c101524 */
[----:B------:R-:W-:Y:S01]  /*3a50*/  LEA R8, P5, R57, R6, 0x1 ;  /* 0x0000000639087211 */ /* 0x000fe200078a08ff */
[-C--:B------:R-:W-:Y:S01]  /*3a60*/  FMUL R31, R31, R19.reuse ;  /* 0x000000131f1f7220 */ /* 0x080fe20000400000 */
[----:B------:R-:W-:Y:S01]  /*3a70*/  ISETP.GT.AND P3, PT, R3, 0x8, P3 ;  /* 0x000000080300780c */ /* 0x000fe20001f64270 */
[-C--:B------:R-:W-:Y:S01]  /*3a80*/  FMUL R32, R32, R19.reuse ;  /* 0x0000001320207220 */ /* 0x080fe20000400000 */
[----:B------:R-:W-:Y:S01]  /*3a90*/  ISETP.GT.AND P0, PT, R4, 0x9, PT ;  /* 0x000000090400780c */ /* 0x000fe20003f04270 */
[----:B------:R-:W-:Y:S01]  /*3aa0*/  IMAD.X R9, R5, 0x1, R7, P5 ;  /* 0x0000000105097824 */ /* 0x000fe200028e0607 */
[----:B------:R-:W-:Y:S01]  /*3ab0*/  ISETP.GT.AND P4, PT, R3, RZ, P1 ;  /* 0x000000ff0300720c */ /* 0x000fe20000f84270 */
[-C--:B------:R-:W-:Y:S01]  /*3ac0*/  FMUL R33, R33, R19.reuse ;  /* 0x0000001321217220 */ /* 0x080fe20000400000 */
[----:B------:R-:W-:Y:S01]  /*3ad0*/  F2FP.BF16.F32.PACK_AB R26, RZ, R26 ;  /* 0x0000001aff1a723e */ /* 0x000fe200000010ff */
[-C--:B------:R-:W-:Y:S01]  /*3ae0*/  FMUL R34, R34, R19.reuse ;  /* 0x0000001322227220 */ /* 0x080fe20000400000 */
[----:B------:R-:W-:Y:S01]  /*3af0*/  ISETP.GT.AND P5, PT, R3, RZ, P0 ;  /* 0x000000ff0300720c */ /* 0x000fe200007a4270 */
[----:B------:R-:W-:Y:S01]  /*3b00*/  FMUL R35, R35, R19 ;  /* 0x0000001323237220 */ /* 0x000fe20000400000 */
[----:B------:R-:W-:Y:S01]  /*3b10*/  F2FP.BF16.F32.PACK_AB R27, RZ, R27 ;  /* 0x0000001bff1b723e */ /* 0x000fe200000010ff */
[----:B------:R-:W-:Y:S01]  /*3b20*/  @P2 STG.E.U16 desc[UR36][R8.64], R26 ;  /* 0x0000001a08002986 */ /* 0x000fe2000c101524 */
[----:B------:R-:W-:Y:S01]  /*3b30*/  F2FP.BF16.F32.PACK_AB R28, RZ, R28 ;  /* 0x0000001cff1c723e */ /* 0x000fe200000010ff */
[-C--:B------:R-:W-:Y:S01]  /*3b40*/  FMUL R36, R36, R19.reuse ;  /* 0x0000001324247220 */ /* 0x080fe20000400000 */
[----:B------:R-:W-:Y:S01]  /*3b50*/  ISETP.GT.AND P2, PT, R3, 0x8, P1 ;  /* 0x000000080300780c */ /* 0x000fe20000f44270 */
[----:B------:R-:W-:Y:S01]  /*3b60*/  @P3 STG.E.U16 desc[UR36][R8.64+0x2], R27 ;  /* 0x0000021b08003986 */ /* 0x000fe2000c101524 */
[----:B------:R-:W-:Y:S01]  /*3b70*/  ISETP.GT.AND P1, PT, R4, 0x10, PT ;  /* 0x000000100400780c */ /* 0x000fe20003f24270 */
[----:B------:R-:W-:Y:S01]  /*3b80*/  FMUL R37, R37, R19 ;  /* 0x0000001325257220 */ /* 0x000fe20000400000 */
[----:B------:R-:W-:Y:S01]  /*3b90*/  F2FP.BF16.F32.PACK_AB R29, RZ, R29 ;  /* 0x0000001dff1d723e */ /* 0x000fe200000010ff */
[----:B------:R-:W-:Y:S01]  /*3ba0*/  @P4 STG.E.U16 desc[UR36][R6.64+0x10], R28 ;  /* 0x0000101c06004986 */ /* 0x000fe2000c101524 */
[C---:B------:R-:W-:Y:S01]  /*3bb0*/  ISETP.GT.AND P3, PT, R3.reuse, 0x8, P0 ;  /* 0x000000080300780c */ /* 0x040fe20000764270 */
[-C--:B------:R-:W-:Y:S01]  /*3bc0*/  FMUL R38, R38, R19.reuse ;  /* 0x0000001326267220 */ /* 0x080fe20000400000 */
[----:B------:R-:W-:Y:S01]  /*3bd0*/  ISETP.GT.AND P0, PT, R4, 0x11, PT ;  /* 0x000000110400780c */ /* 0x000fe20003f04270 */
[----:B------:R-:W-:Y:S01]  /*3be0*/  @P5 STG.E.U16 desc[UR36][R6.64+0x12], R29 ;  /* 0x0000121d06005986 */ /* 0x000fe2000c101524 */
        /* <DEDUP_REMOVED lines=42> */
[----:B------:R-:W-:Y:S01]  /*3e90*/  ISETP.GT.AND P5, PT, R3, RZ, P0 ;  /* 0x000000ff0300720c */ /* 0x000fe200007a4270 */
[-C--:B------:R-:W-:Y:S01]  /*3ea0*/  FMUL R52, R52, R19.reuse ;  /* 0x0000001334347220 */ /* 0x080fe20000400000 */
[----:B------:R-:W-:Y:S01]  /*3eb0*/  F2FP.BF16.F32.PACK_AB R38, RZ, R38 ;  /* 0x00000026ff26723e */ /* 0x000fe200000010ff */
[----:B------:R-:W-:Y:S01]  /*3ec0*/  FMUL R53, R53, R19 ;  /* 0x0000001335357220 */ /* 0x000fe20000400000 */
[----:B------:R-:W-:Y:S01]  /*3ed0*/  F2FP.BF16.F32.PACK_AB R39, RZ, R39 ;  /* 0x00000027ff27723e */ /* 0x000fe200000010ff */
[----:B------:R-:W-:Y:S01]  /*3ee0*/  FMUL R54, R54, R19 ;  /* 0x0000001336367220 */ /* 0x000fe20000400000 */
[----:B------:R-:W-:Y:S01]  /*3ef0*/  F2FP.BF16.F32.PACK_AB R40, RZ, R40 ;  /* 0x00000028ff28723e */ /* 0x000fe200000010ff */
[----:B------:R-:W-:Y:S01]  /*3f00*/  @P2 STG.E.U16 desc[UR36][R8.64+0x30], R38 ;  /* 0x0000302608002986 */ /* 0x000fe2000c101524 */
[----:B------:R-:W-:Y:S01]  /*3f10*/  F2FP.BF16.F32.PACK_AB R41, RZ, R41 ;  /* 0x00000029ff29723e */ /* 0x000fe200000010ff */
[----:B------:R-:W-:Y:S01]  /*3f20*/  FMUL R55, R55, R19 ;  /* 0x0000001337377220 */ /* 0x000fe20000400000 */
[C---:B------:R-:W-:Y:S01]  /*3f30*/  ISETP.GT.AND P1, PT, R3.reuse, 0x8, P1 ;  /* 0x000000080300780c */ /* 0x040fe20000f24270 */
[----:B------:R-:W-:Y:S01]  /*3f40*/  @P3 STG.E.U16 desc[UR36][R8.64+0x32], R39 ;  /* 0x0000322708003986 */ /* 0x000fe2000c101524 */
[----:B------:R-:W-:-:S02]  /*3f50*/  ISETP.GT.AND P2, PT, R3, 0x8, P0 ;  /* 0x000000080300780c */ /* 0x000fc40000744270 */
[C---:B------:R-:W-:Y:S01]  /*3f60*/  ISETP.GT.AND P0, PT, R4.reuse, 0x29, PT ;  /* 0x000000290400780c */ /* 0x040fe20003f04270 */
[----:B------:R-:W-:Y:S01]  /*3f70*/  @P4 STG.E.U16 desc[UR36][R6.64+0x40], R40 ;  /* 0x0000402806004986 */ /* 0x000fe2000c101524 */
[----:B------:R-:W-:Y:S02]  /*3f80*/  ISETP.GT.AND P4, PT, R4, 0x28, PT ;  /* 0x000000280400780c */ /* 0x000fe40003f84270 */
[----:B------:R-:W-:Y:S01]  /*3f90*/  F2FP.BF16.F32.PACK_AB R42, RZ, R42 ;  /* 0x0000002aff2a723e */ /* 0x000fe200000010ff */
[----:B------:R-:W-:Y:S01]  /*3fa0*/  @P5 STG.E.U16 desc[UR36][R6.64+0x42], R41 ;  /* 0x0000422906005986 */ /* 0x000fe2000c101524 */
[C---:B------:R-:W-:Y:S02]  /*3fb0*/  ISETP.GT.AND P5, PT, R3.reuse, RZ, P4 ;  /* 0x000000ff0300720c */ /* 0x040fe400027a4270 */
[----:B------:R-:W-:Y:S01]  /*3fc0*/  ISETP.GT.AND P3, PT, R3, RZ, P0 ;  /* 0x000000ff0300720c */ /* 0x000fe20000764270 */
[----:B------:R-:W-:Y:S01]  /*3fd0*/  @P1 STG.E.U16 desc[UR36][R8.64+0x40], R42 ;  /* 0x0000402a08001986 */ /* 0x000fe2000c101524 */
[----:B------:R-:W-:-:S02]  /*3fe0*/  F2FP.BF16.F32.PACK_AB R43, RZ, R43 ;  /* 0x0000002bff2b723e */ /* 0x000fc400000010ff */
[----:B------:R-:W-:Y:S02]  /*3ff0*/  F2FP.BF16.F32.PACK_AB R44, RZ, R44 ;  /* 0x0000002cff2c723e */ /* 0x000fe400000010ff */
[C---:B------:R-:W-:Y:S01]  /*4000*/  ISETP.GT.AND P4, PT, R3.reuse, 0x8, P4 ;  /* 0x000000080300780c */ /* 0x040fe20002784270 */
[----:B------:R-:W-:Y:S01]  /*4010*/  @P2 STG.E.U16 desc[UR36][R8.64+0x42], R43 ;  /* 0x0000422b08002986 */ /* 0x000fe2000c101524 */
[----:B------:R-:W-:Y:S02]  /*4020*/  F2FP.BF16.F32.PACK_AB R45, RZ, R45 ;  /* 0x0000002dff2d723e */ /* 0x000fe400000010ff */
[C---:B------:R-:W-:Y:S01]  /*4030*/  ISETP.GT.AND P2, PT, R4.reuse, 0x31, PT ;  /* 0x000000310400780c */ /* 0x040fe20003f44270 */
[----:B------:R-:W-:Y:S01]  /*4040*/  @P5 STG.E.U16 desc[UR36][R6.64+0x50], R44 ;  /* 0x0000502c06005986 */ /* 0x000fe2000c101524 */
[----:B------:R-:W-:Y:S02]  /*4050*/  ISETP.GT.AND P5, PT, R3, 0x8, P0 ;  /* 0x000000080300780c */ /* 0x000fe400007a4270 */
[C---:B------:R-:W-:Y:S01]  /*4060*/  ISETP.GT.AND P1, PT, R4.reuse, 0x38, PT ;  /* 0x000000380400780c */ /* 0x040fe20003f24270 */
[----:B------:R-:W-:Y:S01]  /*4070*/  @P3 STG.E.U16 desc[UR36][R6.64+0x52], R45 ;  /* 0x0000522d06003986 */ /* 0x000fe2000c101524 */
[----:B------:R-:W-:-:S02]  /*4080*/  ISETP.GT.AND P3, PT, R4, 0x30, PT ;  /* 0x000000300400780c */ /* 0x000fc40003f64270 */
[----:B------:R-:W-:Y:S01]  /*4090*/  ISETP.GT.AND P0, PT, R4, 0x39, PT ;  /* 0x000000390400780c */ /* 0x000fe20003f04270 */
[----:B------:R-:W-:Y:S01]  /*40a0*/  @P4 IMAD.MOV.U32 R4, RZ, RZ, R8 ;  /* 0x000000ffff044224 */ /* 0x000fe200078e0008 */
[----:B------:R-:W-:Y:S01]  /*40b0*/  F2FP.BF16.F32.PACK_AB R46, RZ, R46 ;  /* 0x0000002eff2e723e */ /* 0x000fe200000010ff */
[----:B------:R-:W-:Y:S01]  /*40c0*/  @P4 IMAD.MOV.U32 R5, RZ, RZ, R9 ;  /* 0x000000ffff054224 */ /* 0x000fe200078e0009 */
[----:B------:R-:W-:Y:S02]  /*40d0*/  F2FP.BF16.F32.PACK_AB R47, RZ, R47 ;  /* 0x0000002fff2f723e */ /* 0x000fe400000010ff */
[----:B------:R-:W-:Y:S02]  /*40e0*/  F2FP.BF16.F32.PACK_AB R48, RZ, R48 ;  /* 0x00000030ff30723e */ /* 0x000fe400000010ff */
[----:B------:R0:W-:Y:S01]  /*40f0*/  @P4 STG.E.U16 desc[UR36][R4.64+0x50], R46 ;  /* 0x0000502e04004986 */ /* 0x0001e2000c101524 */
[----:B------:R-:W-:Y:S02]  /*4100*/  ISETP.GT.AND P4, PT, R3, RZ, P2 ;  /* 0x000000ff0300720c */ /* 0x000fe40001784270 */
[----:B------:R-:W-:-:S02]  /*4110*/  F2FP.BF16.F32.PACK_AB R49, RZ, R49 ;  /* 0x00000031ff31723e */ /* 0x000fc400000010ff */
[----:B------:R-:W-:Y:S02]  /*4120*/  ISETP.GT.AND P2, PT, R3, 0x8, P2 ;  /* 0x000000080300780c */ /* 0x000fe40001744270 */
[----:B------:R-:W-:Y:S02]  /*4130*/  F2FP.BF16.F32.PACK_AB R50, RZ, R50 ;  /* 0x00000032ff32723e */ /* 0x000fe400000010ff */
[----:B------:R-:W-:Y:S02]  /*4140*/  F2FP.BF16.F32.PACK_AB R51, RZ, R51 ;  /* 0x00000033ff33723e */ /* 0x000fe400000010ff */
[----:B------:R-:W-:Y:S01]  /*4150*/  F2FP.BF16.F32.PACK_AB R52, RZ, R52 ;  /* 0x00000034ff34723e */ /* 0x000fe200000010ff */
[----:B0-----:R-:W-:Y:S01]  /*4160*/  @P5 IMAD.MOV.U32 R4, RZ, RZ, R8 ;  /* 0x000000ffff045224 */ /* 0x001fe200078e0008 */
[----:B------:R-:W-:Y:S01]  /*4170*/  F2FP.BF16.F32.PACK_AB R53, RZ, R53 ;  /* 0x00000035ff35723e */ /* 0x000fe200000010ff */
[----:B------:R-:W-:Y:S01]  /*4180*/  @P5 IMAD.MOV.U32 R5, RZ, RZ, R9 ;  /* 0x000000ffff055224 */ /* 0x000fe200078e0009 */
[----:B------:R-:W-:-:S02]  /*4190*/  F2FP.BF16.F32.PACK_AB R54, RZ, R54 ;  /* 0x00000036ff36723e */ /* 0x000fc400000010ff */
[----:B------:R-:W-:Y:S02]  /*41a0*/  F2FP.BF16.F32.PACK_AB R55, RZ, R55 ;  /* 0x00000037ff37723e */ /* 0x000fe400000010ff */
[----:B------:R0:W-:Y:S01]  /*41b0*/  @P5 STG.E.U16 desc[UR36][R4.64+0x52], R47 ;  /* 0x0000522f04005986 */ /* 0x0001e2000c101524 */
[C---:B------:R-:W-:Y:S02]  /*41c0*/  ISETP.GT.AND P5, PT, R3.reuse, RZ, P3 ;  /* 0x000000ff0300720c */ /* 0x040fe40001fa4270 */
[----:B------:R-:W-:-:S11]  /*41d0*/  ISETP.GT.AND P3, PT, R3, 0x8, P3 ;  /* 0x000000080300780c */ /* 0x000fd60001f64270 */
[----:B0-----:R-:W-:Y:S02]  /*41e0*/  @P5 IMAD.MOV.U32 R4, RZ, RZ, R6 ;  /* 0x000000ffff045224 */ /* 0x001fe400078e0006 */
[----:B------:R-:W-:-:S05]  /*41f0*/  @P5 IMAD.MOV.U32 R5, RZ, RZ, R7 ;  /* 0x000000ffff055224 */ /* 0x000fca00078e0007 */
[----:B------:R0:W-:Y:S01]  /*4200*/  @P5 STG.E.U16 desc[UR36][R4.64+0x60], R48 ;  /* 0x0000603004005986 */ /* 0x0001e2000c101524 */
[C---:B------:R-:W-:Y:S02]  /*4210*/  ISETP.GT.AND P5, PT, R3.reuse, RZ, P0 ;  /* 0x000000ff0300720c */ /* 0x040fe400007a4270 */
[----:B------:R-:W-:Y:S01]  /*4220*/  ISETP.GT.AND P0, PT, R3, 0x8, P0 ;  /* 0x000000080300780c */ /* 0x000fe20000704270 */
[----:B0-----:R-:W-:Y:S02]  /*4230*/  @P4 IMAD.MOV.U32 R4, RZ, RZ, R6 ;  /* 0x000000ffff044224 */ /* 0x001fe400078e0006 */
[----:B------:R-:W-:-:S05]  /*4240*/  @P4 IMAD.MOV.U32 R5, RZ, RZ, R7 ;  /* 0x000000ffff054224 */ /* 0x000fca00078e0007 */
[----:B------:R0:W-:Y:S01]  /*4250*/  @P4 STG.E.U16 desc[UR36][R4.64+0x62], R49 ;  /* 0x0000623104004986 */ /* 0x0001e2000c101524 */
[C---:B------:R-:W-:Y:S02]  /*4260*/  ISETP.GT.AND P4, PT, R3.reuse, RZ, P1 ;  /* 0x000000ff0300720c */ /* 0x040fe40000f84270 */
[----:B------:R-:W-:Y:S01]  /*4270*/  ISETP.GT.AND P1, PT, R3, 0x8, P1 ;  /* 0x000000080300780c */ /* 0x000fe20000f24270 */
[----:B0-----:R-:W-:Y:S02]  /*4280*/  @P3 IMAD.MOV.U32 R4, RZ, RZ, R8 ;  /* 0x000000ffff043224 */ /* 0x001fe400078e0008 */
[----:B------:R-:W-:-:S05]  /*4290*/  @P3 IMAD.MOV.U32 R5, RZ, RZ, R9 ;  /* 0x000000ffff053224 */ /* 0x000fca00078e0009 */
[----:B------:R0:W-:Y:S02]  /*42a0*/  @P3 STG.E.U16 desc[UR36][R4.64+0x60], R50 ;  /* 0x0000603204003986 */ /* 0x0001e4000c101524 */
[----:B0-----:R-:W-:Y:S02]  /*42b0*/  @P2 IMAD.MOV.U32 R4, RZ, RZ, R8 ;  /* 0x000000ffff042224 */ /* 0x001fe400078e0008 */
[----:B------:R-:W-:-:S05]  /*42c0*/  @P2 IMAD.MOV.U32 R5, RZ, RZ, R9 ;  /* 0x000000ffff052224 */ /* 0x000fca00078e0009 */
[----:B------:R0:W-:Y:S02]  /*42d0*/  @P2 STG.E.U16 desc[UR36][R4.64+0x62], R51 ;  /* 0x0000623304002986 */ /* 0x0001e4000c101524 */
[----:B0-----:R-:W-:Y:S02]  /*42e0*/  @P4 IMAD.MOV.U32 R4, RZ, RZ, R6 ;  /* 0x000000ffff044224 */ /* 0x001fe400078e0006 */
[----:B------:R-:W-:-:S05]  /*42f0*/  @P4 IMAD.MOV.U32 R5, RZ, RZ, R7 ;  /* 0x000000ffff054224 */ /* 0x000fca00078e0007 */
[----:B------:R0:W-:Y:S04]  /*4300*/  @P4 STG.E.U16 desc[UR36][R4.64+0x70], R52 ;  /* 0x0000703404004986 */ /* 0x0001e8000c101524 */
[----:B------:R1:W-:Y:S01]  /*4310*/  @P5 STG.E.U16 desc[UR36][R6.64+0x72], R53 ;  /* 0x0000723506005986 */ /* 0x0003e2000c101524 */
[----:B0-----:R-:W-:Y:S02]  /*4320*/  @P1 IMAD.MOV.U32 R4, RZ, RZ, R8 ;  /* 0x000000ffff041224 */ /* 0x001fe400078e0008 */
[----:B------:R-:W-:-:S05]  /*4330*/  @P1 IMAD.MOV.U32 R5, RZ, RZ, R9 ;  /* 0x000000ffff051224 */ /* 0x000fca00078e0009 */
[----:B------:R1:W-:Y:S04]  /*4340*/  @P1 STG.E.U16 desc[UR36][R4.64+0x70], R54 ;  /* 0x0000703604001986 */ /* 0x0003e8000c101524 */
[----:B------:R1:W-:Y:S02]  /*4350*/  @P0 STG.E.U16 desc[UR36][R8.64+0x72], R55 ;  /* 0x0000723708000986 */ /* 0x0003e4000c101524 */
.L_x_90:
[----:B------:R-:W-:Y:S05]  /*4360*/  BSYNC B0 ;  /* 0x0000000000007941 */ /* 0x000fea0003800000 */
.L_x_28:
[----:B------:R-:W-:Y:S01]  /*4370*/  IADD3 R16, P0, R16, UR38, RZ ;  /* 0x0000002610107c10 */ /* 0x000fe2000ff1e0ff */
[----:B------:R-:W-:Y:S01]  /*4380*/  ULDC.64 UR4, c[0x0][0x650] ;  /* 0x0001940000047ab9 */ /* 0x000fe20000000a00 */
[----:B------:R-:W-:Y:S01]  /*4390*/  PRMT R3, RZ, 0x7610, R3 ;  /* 0x00007610ff037816 */ /* 0x000fe20000000003 */
[----:B------:R-:W-:Y:S01]  /*43a0*/  IMAD.MOV.U32 R68, RZ, RZ, -0x1 ;  /* 0xffffffffff447424 */ /* 0x000fe200078e00ff */
[----:B------:R-:W-:Y:S01]  /*43b0*/  IADD3.X R17, R17, UR41, RZ, P0, !PT ;  /* 0x0000002911117c10 */ /* 0x000fe200087fe4ff */
[----:B------:R-:W-:Y:S01]  /*43c0*/  IMAD.MOV.U32 R67, RZ, RZ, -0x1 ;  /* 0xffffffffff437424 */ /* 0x000fe200078e00ff */
[----:B------:R-:W-:-:S04]  /*43d0*/  ISETP.GE.U32.AND P0, PT, R16, UR4, PT ;  /* 0x0000000410007c0c */ /* 0x000fc8000bf06070 */
[----:B------:R-:W-:-:S13]  /*43e0*/  ISETP.GE.U32.AND.EX P0, PT, R17, UR5, PT, P0 ;  /* 0x0000000511007c0c */ /* 0x000fda000bf06100 */
[----:B------:R-:W-:Y:S05]  /*43f0*/  @P0 BRA `(.L_x_91) ;  /* 0x00000004004c0947 */ /* 0x000fea0003800000 */
[----:B-12-4-:R-:W1:Y:S01]  /*4400*/  LDC.64 R10, c[0x0][0x628] ;  /* 0x00018a00ff0a7b82 */ /* 0x016e620000000a00 */
[----:B---3--:R-:W2:Y:S01]  /*4410*/  S2R R12, SR_CTAID.X ;  /* 0x00000000000c7919 */ /* 0x008ea20000002500 */
[----:B------:R-:W-:Y:S02]  /*4420*/  IMAD.MOV.U32 R8, RZ, RZ, R16 ;  /* 0x000000ffff087224 */ /* 0x000fe400078e0010 */
[----:B------:R-:W-:Y:S01]  /*4430*/  IMAD.MOV.U32 R9, RZ, RZ, R17 ;  /* 0x000000ffff097224 */ /* 0x000fe200078e0011 */
[----:B------:R-:W3:Y:S03]  /*4440*/  S2R R20, SR_CTAID.Y ;  /* 0x0000000000147919 */ /* 0x000ee60000002600 */
[----:B------:R-:W4:Y:S08]  /*4450*/  LDC R0, c[0x0][0x630] ;  /* 0x00018c00ff007b82 */ /* 0x000f300000000800 */
[----:B------:R-:W0:Y:S01]  /*4460*/  LDC.64 R14, c[0x0][0x620] ;  /* 0x00018800ff0e7b82 */ /* 0x000e220000000a00 */
[----:B-1----:R-:W-:-:S04]  /*4470*/  ISETP.NE.U32.AND P0, PT, R10, RZ, PT ;  /* 0x000000ff0a00720c */ /* 0x002fc80003f05070 */
[----:B------:R-:W-:-:S13]  /*4480*/  ISETP.NE.AND.EX P0, PT, R11, RZ, PT, P0 ;  /* 0x000000ff0b00720c */ /* 0x000fda0003f05300 */
[----:B0-234-:R-:W-:Y:S05]  /*4490*/  @!P0 BRA `(.L_x_92) ;  /* 0x0000000000288947 */ /* 0x01dfea0003800000 */
        /* <DEDUP_REMOVED lines=10> */
.L_x_92:
[-CC-:B------:R-:W-:Y:S01]  /*4540*/  SHF.R.U64 R67, R8, R0.reuse, R9.reuse ;  /* 0x0000000008437219 */ /* 0x180fe20000001209 */
[----:B------:R-:W0:Y:S01]  /*4550*/  LDC.64 R26, c[0x0][0x640] ;  /* 0x00019000ff1a7b82 */ /* 0x000e220000000a00 */
[----:B------:R-:W-:Y:S01]  /*4560*/  SHF.R.U32.HI R0, RZ, R0, R9 ;  /* 0x00000000ff007219 */ /* 0x000fe20000011609 */
[----:B------:R-:W-:Y:S01]  /*4570*/  ULDC UR4, c[0x0][0x150] ;  /* 0x0000540000047ab9 */ /* 0x000fe20000000800 */
[----:B------:R-:W-:Y:S02]  /*4580*/  IADD3 R3, P0, RZ, -R67, RZ ;  /* 0x80000043ff037210 */ /* 0x000fe40007f1e0ff */
[----:B------:R-:W-:-:S03]  /*4590*/  I2FP.F32.U32 R7, R12 ;  /* 0x0000000c00077245 */ /* 0x000fc60000201000 */
[----:B------:R-:W1:Y:S01]  /*45a0*/  LDC R6, c[0x0][0x618] ;  /* 0x00018600ff067b82 */ /* 0x000e620000000800 */
[----:B------:R-:W-:Y:S02]  /*45b0*/  IMAD.X R5, RZ, RZ, ~R0, P0 ;  /* 0x000000ffff057224 */ /* 0x000fe400000e0e00 */
[----:B------:R-:W-:Y:S01]  /*45c0*/  FMUL R7, R7, UR4 ;  /* 0x0000000407077c20 */ /* 0x000fe20008400000 */
[----:B------:R-:W-:Y:S01]  /*45d0*/  ULDC UR4, c[0x0][0x154] ;  /* 0x0000550000047ab9 */ /* 0x000fe20000000800 */
[-C--:B------:R-:W-:Y:S02]  /*45e0*/  IMAD R0, R5, R14.reuse, RZ ;  /* 0x0000000e05007224 */ /* 0x080fe400078e02ff */
[C---:B------:R-:W-:Y:S01]  /*45f0*/  IMAD.WIDE.U32 R4, R3.reuse, R14, R16 ;  /* 0x0000000e03047225 */ /* 0x040fe200078e0010 */
[----:B------:R-:W2:Y:S01]  /*4600*/  LDC R8, c[0x0][0x608] ;  /* 0x00018200ff087b82 */ /* 0x000ea20000000800 */
[----:B------:R-:W3:Y:S02]  /*4610*/  F2I.U32.TRUNC.NTZ R7, R7 ;  /* 0x0000000700077305 */ /* 0x000ee4000020f000 */
[----:B------:R-:W-:Y:S01]  /*4620*/  IMAD R3, R3, R15, R0 ;  /* 0x0000000f03037224 */ /* 0x000fe200078e0200 */
[----:B------:R-:W-:-:S03]  /*4630*/  I2FP.F32.U32 R0, R20 ;  /* 0x0000001400007245 */ /* 0x000fc60000201000 */
[----:B------:R-:W-:Y:S01]  /*4640*/  IMAD.IADD R3, R5, 0x1, R3 ;  /* 0x0000000105037824 */ /* 0x000fe200078e0203 */
[----:B------:R-:W4:Y:S01]  /*4650*/  LDC R11, c[0x0][0x658] ;  /* 0x00019600ff0b7b82 */ /* 0x000f220000000800 */
[----:B0-----:R-:W-:-:S04]  /*4660*/  ISETP.NE.U32.AND P0, PT, R26, RZ, PT ;  /* 0x000000ff1a00720c */ /* 0x001fc80003f05070 */
[----:B------:R-:W-:-:S03]  /*4670*/  ISETP.NE.AND.EX P0, PT, R27, RZ, PT, P0 ;  /* 0x000000ff1b00720c */ /* 0x000fc60003f05300 */
[----:B------:R-:W0:Y:S01]  /*4680*/  LDC R9, c[0x0][0x144] ;  /* 0x00005100ff097b82 */ /* 0x000e220000000800 */
[-C--:B-1----:R-:W-:Y:S01]  /*4690*/  SHF.R.U64 R10, R4, R6.reuse, R3 ;  /* 0x00000006040a7219 */ /* 0x082fe20000001203 */
[----:B---3--:R-:W-:Y:S01]  /*46a0*/  IMAD.MOV R7, RZ, RZ, -R7 ;  /* 0x000000ffff077224 */ /* 0x008fe200078e0a07 */
[----:B------:R-:W-:Y:S01]  /*46b0*/  SHF.R.U32.HI R3, RZ, R6, R3 ;  /* 0x00000006ff037219 */ /* 0x000fe20000011603 */
[----:B------:R-:W-:-:S04]  /*46c0*/  FMUL R6, R0, UR4 ;  /* 0x0000000400067c20 */ /* 0x000fc80008400000 */
[----:B------:R-:W1:Y:S01]  /*46d0*/  LDC R21, c[0x0][0x148] ;  /* 0x00005200ff157b82 */ /* 0x000e620000000800 */
[----:B------:R3:W0:Y:S01]  /*46e0*/  F2I.U32.TRUNC.NTZ R14, R6 ;  /* 0x00000006000e7305 */ /* 0x000622000020f000 */
[-CC-:B--2---:R-:W-:Y:S02]  /*46f0*/  SHF.R.U64 R13, R10, R8.reuse, R3.reuse ;  /* 0x000000080a0d7219 */ /* 0x184fe40000001203 */
[----:B------:R-:W-:-:S04]  /*4700*/  SHF.R.U32.HI R0, RZ, R8, R3 ;  /* 0x00000008ff007219 */ /* 0x000fc80000011603 */
[----:B-----5:R-:W2:Y:S01]  /*4710*/  LDC R24, c[0x0][0x648] ;  /* 0x00019200ff187b82 */ /* 0x020ea20000000800 */
[-CC-:B----4-:R-:W-:Y:S02]  /*4720*/  SHF.R.U64 R15, R13, R11.reuse, R0.reuse ;  /* 0x0000000b0d0f7219 */ /* 0x190fe40000001200 */
[----:B------:R-:W-:-:S03]  /*4730*/  SHF.R.U32.HI R5, RZ, R11, R0 ;  /* 0x0000000bff057219 */ /* 0x000fc60000011600 */
[----:B------:R-:W-:Y:S02]  /*4740*/  IMAD.MOV.U32 R4, RZ, RZ, R15 ;  /* 0x000000ffff047224 */ /* 0x000fe400078e000f */
[----:B------:R-:W4:Y:S01]  /*4750*/  LDC R28, c[0x0][0x638] ;  /* 0x00018e00ff1c7b82 */ /* 0x000f220000000800 */
[----:B0-----:R-:W-:-:S07]  /*4760*/  IMAD R25, R9, R7, R12 ;  /* 0x0000000709197224 */ /* 0x001fce00078e020c */
[----:B------:R-:W0:Y:S08]  /*4770*/  LDC R29, c[0x0][0x610] ;  /* 0x00018400ff1d7b82 */ /* 0x000e300000000800 */
[----:B------:R-:W0:Y:S01]  /*4780*/  LDC R30, c[0x0][0x600] ;  /* 0x00018000ff1e7b82 */ /* 0x000e220000000800 */
[----:B-123--:R-:W-:Y:S05]  /*4790*/  @!P0 BRA `(.L_x_93) ;  /* 0x0000000000288947 */ /* 0x00efea0003800000 */
        /* <DEDUP_REMOVED lines=10> */
.L_x_93:
[----:B------:R-:W-:Y:S01]  /*4840*/  ISETP.NE.AND P0, PT, R2, 0x1, PT ;  /* 0x000000010200780c */ /* 0x000fe20003f05270 */
[----:B------:R-:W-:Y:S01]  /*4850*/  IMAD.MOV R14, RZ, RZ, -R14 ;  /* 0x000000ffff0e7224 */ /* 0x000fe200078e0a0e */
[----:B------:R-:W-:Y:S02]  /*4860*/  SHF.R.U64 R3, R4, R24, R5 ;  /* 0x0000001804037219 */ /* 0x000fe40000001205 */
[----:B------:R-:W-:Y:S02]  /*4870*/  LOP3.LUT R0, R13, R64, RZ, 0xc0, !PT ;  /* 0x000000400d007212 */ /* 0x000fe400078ec0ff */
[----:B------:R-:W-:Y:S01]  /*4880*/  LOP3.LUT R10, R10, R63, RZ, 0xc0, !PT ;  /* 0x0000003f0a0a7212 */ /* 0x000fe200078ec0ff */
[----:B------:R-:W-:Y:S02]  /*4890*/  IMAD.MOV R4, RZ, RZ, -R3 ;  /* 0x000000ffff047224 */ /* 0x000fe400078e0a03 */
[----:B------:R-:W-:Y:S02]  /*48a0*/  IMAD R0, R59, R3, R0 ;  /* 0x000000033b007224 */ /* 0x000fe400078e0200 */
[----:B----4-:R-:W-:-:S02]  /*48b0*/  IMAD R3, R4, R28, R15 ;  /* 0x0000001c04037224 */ /* 0x010fc400078e020f */
[----:B------:R-:W-:Y:S02]  /*48c0*/  @P0 IMAD R25, R21, R14, R20 ;  /* 0x0000000e15190224 */ /* 0x000fe400078e0214 */
[----:B0-----:R-:W-:Y:S02]  /*48d0*/  IMAD R5, R3, R30, R10 ;  /* 0x0000001e03057224 */ /* 0x001fe400078e020a */
[----:B------:R-:W-:Y:S02]  /*48e0*/  IMAD R0, R0, R29, R25 ;  /* 0x0000001d00007224 */ /* 0x000fe400078e0219 */
[----:B------:R-:W-:-:S03]  /*48f0*/  IMAD.MOV.U32 R4, RZ, RZ, 0x1 ;  /* 0x00000001ff047424 */ /* 0x000fc600078e00ff */
[----:B------:R-:W-:Y:S02]  /*4900*/  SEL R68, R5, R0, !P0 ;  /* 0x0000000005447207 */ /* 0x000fe40004000000 */
[----:B------:R-:W-:Y:S02]  /*4910*/  PRMT R3, R4, 0x7610, R3 ;  /* 0x0000761004037816 */ /* 0x000fe40000000003 */
[----:B------:R-:W-:-:S07]  /*4920*/  SEL R0, R0, R5, !P0 ;  /* 0x0000000500007207 */ /* 0x000fce0004000000 */
.L_x_91:
[----:B------:R-:W-:Y:S01]  /*4930*/  UIADD3 UR42, UR43, UR42, URZ ;  /* 0x0000002a2b2a7290 */ /* 0x000fe2000fffe03f */
[----:B------:R-:W-:Y:S01]  /*4940*/  LOP3.LUT P0, RZ, R3, 0xff, RZ, 0xc0, !PT ;  /* 0x000000ff03ff7812 */ /* 0x000fe2000780c0ff */
[----:B------:R-:W-:Y:S02]  /*4950*/  IMAD.MOV.U32 R69, RZ, RZ, R0 ;  /* 0x000000ffff457224 */ /* 0x000fe400078e0000 */
[----:B------:R-:W-:Y:S02]  /*4960*/  USHF.R.U32.HI UR4, URZ, 0x1, UR42 ;  /* 0x000000013f047899 */ /* 0x000fe4000801162a */
[----:B------:R-:W-:Y:S02]  /*4970*/  UISETP.GT.U32.AND UP1, UPT, UR42, 0x1, UPT ;  /* 0x000000012a00788c */ /* 0x000fe4000bf24070 */
[----:B------:R-:W-:Y:S02]  /*4980*/  ULOP3.LUT UR4, UR4, 0x1, URZ, 0xc0, !UPT ;  /* 0x0000000104047892 */ /* 0x000fe4000f8ec03f */
[----:B------:R-:W-:-:S02]  /*4990*/  UISETP.LT.U32.AND UP1, UPT, UR43, 0x2, UP1 ;  /* 0x000000022b00788c */ /* 0x000fc40008f21070 */
[----:B------:R-:W-:Y:S02]  /*49a0*/  UISETP.NE.U32.AND UP0, UPT, UR4, 0x1, UPT ;  /* 0x000000010400788c */ /* 0x000fe4000bf05070 */
[----:B------:R-:W-:Y:S02]  /*49b0*/  USEL UR5, URZ, 0x1, !UP1 ;  /* 0x000000013f057887 */ /* 0x000fe4000c800000 */
[----:B------:R-:W-:Y:S02]  /*49c0*/  UISETP.GT.U32.AND UP0, UPT, UR43, 0x1, !UP0 ;  /* 0x000000012b00788c */ /* 0x000fe4000c704070 */
[----:B------:R-:W-:Y:S02]  /*49d0*/  ULOP3.LUT UR42, UR42, 0x1, URZ, 0xc0, !UPT ;  /* 0x000000012a2a7892 */ /* 0x000fe4000f8ec03f */
[----:B------:R-:W-:-:S04]  /*49e0*/  USEL UR4, URZ, 0x1, !UP0 ;  /* 0x000000013f047887 */ /* 0x000fc8000c000000 */
[----:B------:R-:W-:Y:S01]  /*49f0*/  ULOP3.LUT UR40, UR4, UR40, UR5, 0x96, !UPT ;  /* 0x0000002804287292 */ /* 0x000fe2000f8e9605 */
[----:B------:R-:W-:Y:S11]  /*4a00*/  @P0 BRA `(.L_x_94) ;  /* 0xffffffc400dc0947 */ /* 0x000ff6000383ffff */
[----:B------:R-:W-:Y:S05]  /*4a10*/  EXIT ;  /* 0x000000000000794d */ /* 0x000fea0003800000 */
.L_x_3:
        /* <DEDUP_REMOVED lines=26> */
.L_x_96:
[--C-:B------:R-:W-:Y:S01]  /*4bc0*/  SHF.R.U64 R14, R12, R20, R13.reuse ;  /* 0x000000140c0e7219 */ /* 0x100fe2000000120d */
[----:B------:R-:W0:Y:S01]  /*4bd0*/  LDC R24, c[0x0][0x618] ;  /* 0x00018600ff187b82 */ /* 0x000e220000000800 */
[----:B------:R-:W-:Y:S01]  /*4be0*/  I2FP.F32.U32 R8, R6 ;  /* 0x0000000600087245 */ /* 0x000fe20000201000 */
[----:B------:R-:W-:Y:S01]  /*4bf0*/  ULDC UR4, c[0x0][0x150] ;  /* 0x0000540000047ab9 */ /* 0x000fe20000000800 */
[----:B------:R-:W-:Y:S02]  /*4c00*/  SHF.R.U32.HI R7, RZ, R20, R13 ;  /* 0x00000014ff077219 */ /* 0x000fe4000001160d */
[----:B------:R-:W-:Y:S01]  /*4c10*/  IADD3 R11, P0, RZ, -R14, RZ ;  /* 0x8000000eff0b7210 */ /* 0x000fe20007f1e0ff */
[----:B------:R-:W-:Y:S01]  /*4c20*/  FMUL R13, R8, UR4 ;  /* 0x00000004080d7c20 */ /* 0x000fe20008400000 */
[----:B------:R-:W-:Y:S01]  /*4c30*/  ULDC UR4, c[0x0][0x154] ;  /* 0x0000550000047ab9 */ /* 0x000fe20000000800 */
[----:B------:R-:W1:Y:S02]  /*4c40*/  LDC.64 R26, c[0x0][0x640] ;  /* 0x00019000ff1a7b82 */ /* 0x000e640000000a00 */
[----:B------:R-:W-:-:S02]  /*4c50*/  IMAD.X R7, RZ, RZ, ~R7, P0 ;  /* 0x000000ffff077224 */ /* 0x000fc400000e0e07 */
[----:B------:R-:W2:Y:S01]  /*4c60*/  F2I.U32.TRUNC.NTZ R13, R13 ;  /* 0x0000000d000d7305 */ /* 0x000ea2000020f000 */
[----:B------:R-:W-:-:S03]  /*4c70*/  IMAD.WIDE.U32 R8, R11, R22, R16 ;  /* 0x000000160b087225 */ /* 0x000fc600078e0010 */
[----:B------:R-:W3:Y:S01]  /*4c80*/  LDC R15, c[0x0][0x144] ;  /* 0x00005100ff0f7b82 */ /* 0x000ee20000000800 */
[----:B------:R-:W-:-:S04]  /*4c90*/  IMAD R10, R7, R22, RZ ;  /* 0x00000016070a7224 */ /* 0x000fc800078e02ff */
[----:B------:R-:W-:Y:S02]  /*4ca0*/  IMAD R7, R11, R23, R10 ;  /* 0x000000170b077224 */ /* 0x000fe400078e020a */
[----:B------:R-:W-:Y:S01]  /*4cb0*/  IMAD.MOV.U32 R10, RZ, RZ, -0x1 ;  /* 0xffffffffff0a7424 */ /* 0x000fe200078e00ff */
[----:B------:R-:W4:Y:S01]  /*4cc0*/  LDC R20, c[0x0][0x608] ;  /* 0x00018200ff147b82 */ /* 0x000f220000000800 */
[----:B------:R-:W-:Y:S01]  /*4cd0*/  IMAD.IADD R7, R9, 0x1, R7 ;  /* 0x0000000109077824 */ /* 0x000fe200078e0207 */
[----:B------:R-:W-:-:S04]  /*4ce0*/  I2FP.F32.U32 R9, R3 ;  /* 0x0000000300097245 */ /* 0x000fc80000201000 */
[-C--:B0-----:R-:W-:Y:S01]  /*4cf0*/  SHF.R.U64 R12, R8, R24.reuse, R7 ;  /* 0x00000018080c7219 */ /* 0x081fe20000001207 */
[----:B--2---:R-:W-:Y:S01]  /*4d00*/  IMAD.MOV R8, RZ, RZ, -R13 ;  /* 0x000000ffff087224 */ /* 0x004fe200078e0a0d */
[----:B------:R-:W0:Y:S01]  /*4d10*/  LDC R11, c[0x0][0x658] ;  /* 0x00019600ff0b7b82 */ /* 0x000e220000000800 */
[----:B-1----:R-:W-:Y:S01]  /*4d20*/  ISETP.NE.U32.AND P0, PT, R26, RZ, PT ;  /* 0x000000ff1a00720c */ /* 0x002fe20003f05070 */
[----:B------:R-:W-:Y:S01]  /*4d30*/  FMUL R9, R9, UR4 ;  /* 0x0000000409097c20 */ /* 0x000fe20008400000 */
[----:B------:R-:W-:Y:S02]  /*4d40*/  SHF.R.U32.HI R7, RZ, R24, R7 ;  /* 0x00000018ff077219 */ /* 0x000fe40000011607 */
[----:B------:R-:W-:-:S03]  /*4d50*/  ISETP.NE.AND.EX P0, PT, R27, RZ, PT, P0 ;  /* 0x000000ff1b00720c */ /* 0x000fc60003f05300 */
[----:B------:R-:W1:Y:S01]  /*4d60*/  LDC R22, c[0x0][0x148] ;  /* 0x00005200ff167b82 */ /* 0x000e620000000800 */
[----:B---3--:R-:W-:Y:S02]  /*4d70*/  IMAD R23, R15, R8, R6 ;  /* 0x000000080f177224 */ /* 0x008fe400078e0206 */
[----:B------:R-:W-:-:S05]  /*4d80*/  IMAD.MOV.U32 R8, RZ, RZ, 0x1 ;  /* 0x00000001ff087424 */ /* 0x000fca00078e00ff */
[----:B------:R-:W2:Y:S01]  /*4d90*/  LDC R21, c[0x0][0x600] ;  /* 0x00018000ff157b82 */ /* 0x000ea20000000800 */
[-CC-:B----4-:R-:W-:Y:S02]  /*4da0*/  SHF.R.U64 R15, R12, R20.reuse, R7.reuse ;  /* 0x000000140c0f7219 */ /* 0x190fe40000001207 */
[----:B------:R-:W-:Y:S02]  /*4db0*/  SHF.R.U32.HI R6, RZ, R20, R7 ;  /* 0x00000014ff067219 */ /* 0x000fe40000011607 */
[----:B------:R3:W4:Y:S03]  /*4dc0*/  F2I.U32.TRUNC.NTZ R20, R9 ;  /* 0x0000000900147305 */ /* 0x000726000020f000 */
[----:B------:R-:W1:Y:S01]  /*4dd0*/  LDC R25, c[0x0][0x648] ;  /* 0x00019200ff197b82 */ /* 0x000e620000000800 */
[-C--:B0-----:R-:W-:Y:S02]  /*4de0*/  SHF.R.U64 R19, R15, R11.reuse, R6 ;  /* 0x0000000b0f137219 */ /* 0x081fe40000001206 */
[----:B------:R-:W-:-:S02]  /*4df0*/  SHF.L.U32 R10, R10, R11, RZ ;  /* 0x0000000b0a0a7219 */ /* 0x000fc400000006ff */
[-C--:B------:R-:W-:Y:S01]  /*4e00*/  SHF.R.U32.HI R7, RZ, R11.reuse, R6 ;  /* 0x0000000bff077219 */ /* 0x080fe20000011606 */
[----:B------:R-:W-:Y:S01]  /*4e10*/  IMAD.MOV.U32 R6, RZ, RZ, R19 ;  /* 0x000000ffff067224 */ /* 0x000fe200078e0013 */
[----:B------:R-:W-:Y:S01]  /*4e20*/  SHF.L.U32 R24, R8, R11, RZ ;  /* 0x0000000b08187219 */ /* 0x000fe200000006ff */
[----:B------:R-:W0:Y:S01]  /*4e30*/  LDC R28, c[0x0][0x638] ;  /* 0x00018e00ff1c7b82 */ /* 0x000e220000000800 */
[----:B------:R-:W-:-:S07]  /*4e40*/  LOP3.LUT R30, RZ, R10, RZ, 0x33, !PT ;  /* 0x0000000aff1e7212 */ /* 0x000fce00078e33ff */
[----:B------:R-:W0:Y:S01]  /*4e50*/  LDC R29, c[0x0][0x610] ;  /* 0x00018400ff1d7b82 */ /* 0x000e220000000800 */
[----:B---34-:R-:W-:Y:S05]  /*4e60*/  @!P0 BRA `(.L_x_97) ;  /* 0x0000000000288947 */ /* 0x018fea0003800000 */
[----:B------:R-:W3:Y:S02]  /*4e70*/  LDC R6, c[0x0][0x64c] ;  /* 0x00019300ff067b82 */ /* 0x000ee40000000800 */
[----:B---3--:R-:W-:-:S05]  /*4e80*/  IADD3 R11, P0, R19, R6, RZ ;  /* 0x00000006130b7210 */ /* 0x008fca0007f1e0ff */
        /* <DEDUP_REMOVED lines=8> */
.L_x_97:
[----:B------:R-:W-:Y:S01]  /*4f10*/  ISETP.NE.AND P0, PT, R2, 0x1, PT ;  /* 0x000000010200780c */ /* 0x000fe20003f05270 */
[----:B--2---:R-:W-:Y:S01]  /*4f20*/  VIADD R9, R21, 0xffffffff ;  /* 0xffffffff15097836 */ /* 0x004fe20000000000 */
[----:B-1----:R-:W-:Y:S01]  /*4f30*/  SHF.R.U64 R7, R6, R25, R7 ;  /* 0x0000001906077219 */ /* 0x002fe20000001207 */
[----:B------:R-:W-:Y:S01]  /*4f40*/  IMAD.MOV R20, RZ, RZ, -R20 ;  /* 0x000000ffff147224 */ /* 0x000fe200078e0a14 */
[----:B------:R-:W-:Y:S02]  /*4f50*/  LOP3.LUT R6, R15, R30, RZ, 0xc0, !PT ;  /* 0x0000001e0f067212 */ /* 0x000fe400078ec0ff */
[----:B------:R-:W-:Y:S01]  /*4f60*/  LOP3.LUT R12, R12, R9, RZ, 0xc0, !PT ;  /* 0x000000090c0c7212 */ /* 0x000fe200078ec0ff */
[----:B------:R-:W-:Y:S02]  /*4f70*/  IMAD.MOV R8, RZ, RZ, -R7 ;  /* 0x000000ffff087224 */ /* 0x000fe400078e0a07 */
[----:B------:R-:W-:Y:S02]  /*4f80*/  IMAD R6, R24, R7, R6 ;  /* 0x0000000718067224 */ /* 0x000fe400078e0206 */
[----:B------:R-:W-:-:S02]  /*4f90*/  IMAD.MOV.U32 R9, RZ, RZ, 0x1 ;  /* 0x00000001ff097424 */ /* 0x000fc400078e00ff */
[----:B------:R-:W-:Y:S02]  /*4fa0*/  @P0 IMAD R23, R22, R20, R3 ;  /* 0x0000001416170224 */ /* 0x000fe400078e0203 */
[----:B0-----:R-:W-:Y:S02]  /*4fb0*/  IMAD R3, R8, R28, R19 ;  /* 0x0000001c08037224 */ /* 0x001fe400078e0213 */
[----:B------:R-:W-:Y:S02]  /*4fc0*/  IMAD R13, R6, R29, R23 ;  /* 0x0000001d060d7224 */ /* 0x000fe400078e0217 */
[----:B------:R-:W-:Y:S02]  /*4fd0*/  IMAD R6, R3, R21, R12 ;  /* 0x0000001503067224 */ /* 0x000fe400078e020c */
[----:B------:R-:W-:-:S03]  /*4fe0*/  IMAD.MOV.U32 R8, RZ, RZ, R14 ;  /* 0x000000ffff087224 */ /* 0x000fc600078e000e */
[----:B------:R-:W-:Y:S02]  /*4ff0*/  SEL R20, R6, R13, !P0 ;  /* 0x0000000d06147207 */ /* 0x000fe40004000000 */
[----:B------:R-:W-:-:S07]  /*5000*/  SEL R13, R13, R6, !P0 ;  /* 0x000000060d0d7207 */ /* 0x000fce0004000000 */
.L_x_95:
[----:B------:R-:W-:-:S08]  /*5010*/  NOP ;  /* 0x0000000000007918 */ /* 0x000fd00000000000 */
[----:B------:R-:W0:-:S00]  /*5020*/  USETMAXREG.DEALLOC.CTAPOOL 0x28 ;  /* 0x00000028000079c8 */ /* 0x000e0000080e0500 */
[----:B0-----:R-:W-:-:S13]  /*5030*/  ISETP.NE.AND P0, PT, R0, RZ, PT ;  /* 0x000000ff0000720c */ /* 0x001fda0003f05270 */
[----:B------:R-:W-:Y:S05]  /*5040*/  @P0 EXIT ;  /* 0x000000000000094d */ /* 0x000fea0003800000 */
[----:B------:R-:W-:Y:S01]  /*5050*/  LOP3.LUT P0, RZ, R9, 0xff, RZ, 0xc0, !PT ;  /* 0x000000ff09ff7812 */ /* 0x000fe2000780c0ff */
[----:B------:R-:W-:Y:S02]  /*5060*/  IMAD.MOV.U32 R0, RZ, RZ, 0x1 ;  /* 0x00000001ff007424 */ /* 0x000fe400078e00ff */
[----:B------:R-:W-:-:S10]  /*5070*/  IMAD.MOV.U32 R3, RZ, RZ, RZ ;  /* 0x000000ffff037224 */ /* 0x000fd400078e00ff */
[----:B------:R-:W-:Y:S05]  /*5080*/  @!P0 BRA `(.L_x_98) ;  /* 0x0000000c004c8947 */ /* 0x000fea0003800000 */
[----:B------:R-:W0:Y:S01]  /*5090*/  LDC R0, c[0x0][0x28c] ;  /* 0x0000a300ff007b82 */ /* 0x000e220000000800 */
[----:B------:R-:W-:Y:S01]  /*50a0*/  LOP3.LUT P0, RZ, R4, 0x1f, RZ, 0xc0, !PT ;  /* 0x0000001f04ff7812 */ /* 0x000fe2000780c0ff */
[----:B------:R-:W-:Y:S01]  /*50b0*/  ULDC UR5, c[0x0][0x658] ;  /* 0x0001960000057ab9 */ /* 0x000fe20000000800 */
[----:B------:R-:W-:Y:S01]  /*50c0*/  UMOV UR6, 0xffffffff ;  /* 0xffffffff00067882 */ /* 0x000fe20000000000 */
[----:B------:R-:W-:Y:S01]  /*50d0*/  BSSY B0, `(.L_x_98) ;  /* 0x00000ce000007945 */ /* 0x000fe20003800000 */
[----:B------:R-:W-:Y:S01]  /*50e0*/  USHF.L.U32 UR6, UR6, UR5, URZ ;  /* 0x0000000506067299 */ /* 0x000fe2000800063f */
[C---:B------:R-:W-:Y:S01]  /*50f0*/  ISETP.NE.AND P2, PT, R5.reuse, RZ, PT ;  /* 0x000000ff0500720c */ /* 0x040fe20003f45270 */
[----:B------:R-:W-:Y:S01]  /*5100*/  IMAD.MOV.U32 R11, RZ, RZ, 0x1 ;  /* 0x00000001ff0b7424 */ /* 0x000fe200078e00ff */
[----:B------:R-:W-:Y:S01]  /*5110*/  ISETP.NE.OR P0, PT, R5, RZ, !P0 ;  /* 0x000000ff0500720c */ /* 0x000fe20004705670 */
[----:B------:R-:W-:Y:S01]  /*5120*/  ULDC UR4, c[0x0][0x600] ;  /* 0x0001800000047ab9 */ /* 0x000fe20000000800 */
[----:B------:R-:W-:Y:S01]  /*5130*/  LOP3.LUT R19, R18, 0x2, RZ, 0xfc, !PT ;  /* 0x0000000212137812 */ /* 0x000fe200078efcff */
[----:B------:R-:W-:Y:S01]  /*5140*/  UMOV UR7, 0x1 ;  /* 0x0000000100077882 */ /* 0x000fe20000000000 */
[----:B------:R-:W-:-:S02]  /*5150*/  UIADD3 UR4, UR4, -0x1, URZ ;  /* 0xffffffff04047890 */ /* 0x000fc4000fffe03f */
[----:B------:R-:W-:Y:S02]  /*5160*/  USHF.L.U32 UR5, UR7, UR5, URZ ;  /* 0x0000000507057299 */ /* 0x000fe4000800063f */
[----:B------:R-:W-:Y:S01]  /*5170*/  ULOP3.LUT UR13, URZ, UR6, URZ, 0x33, !UPT ;  /* 0x000000063f0d7292 */ /* 0x000fe2000f8e333f */
[----:B------:R-:W-:Y:S01]  /*5180*/  ULDC.64 UR22, c[0x0][0x198] ;  /* 0x0000660000167ab9 */ /* 0x000fe20000000a00 */
[----:B0-----:R-:W-:-:S05]  /*5190*/  VIADD R0, R0, 0x7f ;  /* 0x0000007f00007836 */ /* 0x001fca0000000000 */
[----:B------:R-:W-:-:S04]  /*51a0*/  SHF.R.S32.HI R3, RZ, 0x1f, R0 ;  /* 0x0000001fff037819 */ /* 0x000fc80000011400 */
[----:B------:R-:W-:Y:S01]  /*51b0*/  LEA.HI R3, R3, R0, RZ, 0x7 ;  /* 0x0000000003037211 */ /* 0x000fe200078f38ff */
[----:B------:R-:W-:-:S03]  /*51c0*/  IMAD.MOV.U32 R0, RZ, RZ, 0x1 ;  /* 0x00000001ff007424 */ /* 0x000fc600078e00ff */
[----:B------:R-:W-:Y:S01]  /*51d0*/  SHF.R.S32.HI R12, RZ, 0x7, R3 ;  /* 0x00000007ff0c7819 */ /* 0x000fe20000011403 */
[----:B------:R-:W-:-:S04]  /*51e0*/  IMAD.MOV.U32 R3, RZ, RZ, RZ ;  /* 0x000000ffff037224 */ /* 0x000fc800078e00ff */
[----:B------:R-:W-:-:S07]  /*51f0*/  VIADD R10, R12, 0x1 ;  /* 0x000000010c0a7836 */ /* 0x000fce0000000000 */
.L_x_110:
[----:B------:R-:W-:-:S03]  /*5200*/  UMOV UR6, 0xffffffff ;  /* 0xffffffff00067882 */ /* 0x000fc60000000000 */
[----:B------:R-:W-:Y:S05]  /*5210*/  BRA.DIV UR6, `(.L_x_99) ;  /* 0x0000000e068c7947 */ /* 0x000fea000b800000 */
[----:B------:R-:W-:-:S13]  /*5220*/  ELECT P6, URZ, PT ;  /* 0x00000000003f782f */ /* 0x000fda00038c0000 */
.L_x_119:
[----:B------:R-:W0:Y:S01]  /*5230*/  LDC R4, c[0x0][0x28c] ;  /* 0x0000a300ff047b82 */ /* 0x000e220000000800 */
[----:B------:R-:W-:Y:S01]  /*5240*/  BSSY B1, `(.L_x_100) ;  /* 0x0000043000017945 */ /* 0x000fe20003800000 */
[----:B0-----:R-:W-:-:S13]  /*5250*/  ISETP.LT.OR P6, PT, R4, 0x1, !P6 ;  /* 0x000000010400780c */ /* 0x001fda00077c1670 */
[----:B------:R-:W-:Y:S05]  /*5260*/  @P6 BRA `(.L_x_101) ;  /* 0x0000000400006947 */ /* 0x000fea0003800000 */
[----:B------:R-:W-:Y:S02]  /*5270*/  IMAD.SHL.U32 R13, R13, 0x80, RZ ;  /* 0x000000800d0d7824 */ /* 0x000fe400078e00ff */
[----:B------:R-:W-:Y:S02]  /*5280*/  IMAD.SHL.U32 R20, R20, 0x40, RZ ;  /* 0x0000004014147824 */ /* 0x000fe400078e00ff */
[----:B------:R-:W-:Y:S02]  /*5290*/  IMAD.MOV.U32 R21, RZ, RZ, RZ ;  /* 0x000000ffff157224 */ /* 0x000fe400078e00ff */
[----:B------:R-:W-:Y:S02]  /*52a0*/  IMAD.MOV.U32 R4, RZ, RZ, R10 ;  /* 0x000000ffff047224 */ /* 0x000fe400078e000a */
[----:B------:R-:W-:Y:S02]  /*52b0*/  IMAD.MOV.U32 R5, RZ, RZ, R0 ;  /* 0x000000ffff057224 */ /* 0x000fe400078e0000 */
[----:B------:R-:W-:-:S07]  /*52c0*/  IMAD.MOV.U32 R6, RZ, RZ, R3 ;  /* 0x000000ffff067224 */ /* 0x000fce00078e0003 */
.L_x_105:
[----:B------:R-:W0:Y:S01]  /*52d0*/  S2R R14, SR_CgaCtaId ;  /* 0x00000000000e7919 */ /* 0x000e220000008800 */
[----:B------:R-:W-:Y:S01]  /*52e0*/  MOV R7, 0x400 ;  /* 0x0000040000077802 */ /* 0x000fe20000000f00 */
[----:B------:R-:W1:Y:S03]  /*52f0*/  @!P2 LDC R9, c[0x0][0x500] ;  /* 0x00014000ff09ab82 */ /* 0x000e660000000800 */
[----:B0-----:R-:W-:Y:S02]  /*5300*/  LEA R15, R14, R7, 0x18 ;  /* 0x000000070e0f7211 */ /* 0x001fe400078ec0ff */
[----:B------:R-:W-:-:S03]  /*5310*/  SHF.L.U32 R7, R5, 0x1f, RZ ;  /* 0x0000001f05077819 */ /* 0x000fc600000006ff */
[----:B------:R-:W-:-:S04]  /*5320*/  IMAD R14, R6, 0x8, R15 ;  /* 0x00000008060e7824 */ /* 0x000fc800078e020f */
[----:B------:R-:W0:Y:S02]  /*5330*/  SYNCS.PHASECHK.TRANS64.TRYWAIT P1, [R14+URZ+0x10], R7 ;  /* 0x000010070e0075a7 */ /* 0x000e24000802017f */
[----:B01----:R-:W-:Y:S05]  /*5340*/  @!P1 BRA `(.L_x_102) ;  /* 0x0000000c00609947 */ /* 0x003fea0003800000 */
.L_x_120:
[----:B0-----:R-:W-:Y:S01]  /*5350*/  PRMT R7, R19, 0x9910, RZ ;  /* 0x0000991013077816 */ /* 0x001fe200000000ff */
[----:B------:R0:W-:Y:S03]  /*5360*/  @!P2 SYNCS.ARRIVE.TRANS64 RZ, [R14+URZ], R9 ;  /* 0x000000090effa9a7 */ /* 0x0001e6000800003f */
[----:B------:R-:W-:-:S13]  /*5370*/  ISETP.NE.AND P1, PT, R7, 0x2, PT ;  /* 0x000000020700780c */ /* 0x000fda0003f25270 */
[----:B0-----:R-:W-:Y:S05]  /*5380*/  @P1 BRA `(.L_x_103) ;  /* 0x0000000000041947 */ /* 0x001fea0003800000 */
[----:B------:R-:W-:Y:S01]  /*5390*/  BPT.TRAP 0x1 ;  /* 0x000000040000795c */ /* 0x000fe20000300000 */
.L_x_103:
[----:B------:R-:W-:Y:S05]  /*53a0*/  @P0 BRA `(.L_x_104) ;  /* 0x0000000000040947 */ /* 0x000fea0003800000 */
[----:B------:R-:W-:Y:S01]  /*53b0*/  BPT.TRAP 0x1 ;  /* 0x000000040000795c */ /* 0x000fe20000300000 */
.L_x_104:
[C-C-:B------:R-:W-:Y:S01]  /*53c0*/  IMAD R7, R6.reuse, 0x8000, R15.reuse ;  /* 0x0000800006077824 */ /* 0x140fe200078e020f */
[----:B------:R-:W-:Y:S01]  /*53d0*/  R2UR UR34, R21 ;  /* 0x00000000152272ca */ /* 0x000fe200000e0000 */
[----:B------:R-:W-:Y:S01]  /*53e0*/  IMAD R15, R6, 0x4000, R15 ;  /* 0x00004000060f7824 */ /* 0x000fe200078e020f */
[----:B------:R-:W-:Y:S01]  /*53f0*/  R2UR UR33, R14 ;  /* 0x000000000e2172ca */ /* 0x000fe200000e0000 */
[----:B------:R-:W-:Y:S01]  /*5400*/  VIADD R4, R4, 0xffffffff ;  /* 0xffffffff04047836 */ /* 0x000fe20000000000 */
[----:B------:R-:W-:Y:S01]  /*5410*/  R2UR UR24, R7 ;  /* 0x00000000071872ca */ /* 0x000fe200000e0000 */
[----:B------:R-:W-:Y:S01]  /*5420*/  UIADD3 UR6, UP0, UR22, 0xf0, URZ ;  /* 0x000000f016067890 */ /* 0x000fe2000ff1e03f */
[----:B------:R-:W-:Y:S01]  /*5430*/  R2UR UR8, R15 ;  /* 0x000000000f0872ca */ /* 0x000fe200000e0000 */
[----:B------:R-:W-:Y:S01]  /*5440*/  UIADD3 UR30, UP1, UR22, 0x1f0, URZ ;  /* 0x000001f0161e7890 */ /* 0x000fe2000ff3e03f */
[----:B------:R-:W-:Y:S01]  /*5450*/  R2UR UR36, R8 ;  /* 0x00000000082472ca */ /* 0x000fe200000e0000 */
[----:B------:R-:W-:Y:S01]  /*5460*/  UIADD3.X UR7, URZ, UR23, URZ, UP0, !UPT ;  /* 0x000000173f077290 */ /* 0x000fe200087fe43f */
[----:B------:R-:W-:Y:S01]  /*5470*/  R2UR UR35, R13 ;  /* 0x000000000d2372ca */ /* 0x000fe200000e0000 */
[----:B------:R-:W-:Y:S01]  /*5480*/  UIADD3.X UR31, URZ, UR23, URZ, UP1, !UPT ;  /* 0x000000173f1f7290 */ /* 0x000fe20008ffe43f */
[----:B------:R-:W-:Y:S01]  /*5490*/  R2UR UR19, R20 ;  /* 0x00000000141372ca */ /* 0x000fe200000e0000 */
[----:B------:R-:W-:Y:S01]  /*54a0*/  UIADD3 UR26, UR34, 0x40, URZ ;  /* 0x00000040221a7890 */ /* 0x000fe2000fffe03f */
[----:B------:R-:W-:Y:S01]  /*54b0*/  ISETP.GT.AND P3, PT, R4, 0x1, PT ;  /* 0x000000010400780c */ /* 0x000fe20003f64270 */
[----:B------:R-:W-:Y:S01]  /*54c0*/  VIADD R6, R6, 0x1 ;  /* 0x0000000106067836 */ /* 0x000fe20000000000 */
[----:B------:R-:W-:Y:S01]  /*54d0*/  UMOV UR14, 0x0 ;  /* 0x00000000000e7882 */ /* 0x000fe20000000000 */
[----:B------:R-:W-:Y:S01]  /*54e0*/  UIADD3 UR32, UR24, 0x100, URZ ;  /* 0x0000010018207890 */ /* 0x000fe2000fffe03f */
[----:B------:R-:W-:Y:S01]  /*54f0*/  VIADD R21, R21, 0x80 ;  /* 0x0000008015157836 */ /* 0x000fe20000000000 */
[----:B------:R-:W-:Y:S01]  /*5500*/  UIADD3 UR24, UR24, 0x4100, URZ ;  /* 0x0000410018187890 */ /* 0x000fe2000fffe03f */
[----:B------:R-:W-:Y:S01]  /*5510*/  ISETP.NE.AND P1, PT, R6, 0x2, PT ;  /* 0x000000020600780c */ /* 0x000fe20003f25270 */
[----:B------:R-:W-:-:S02]  /*5520*/  UIADD3 UR16, UR8, 0x10100, URZ ;  /* 0x0001010008107890 */ /* 0x000fc4000fffe03f */
[----:B------:R-:W-:Y:S01]  /*5530*/  UIADD3 UR8, UR8, 0x12100, URZ ;  /* 0x0001210008087890 */ /* 0x000fe2000fffe03f */
[----:B------:R-:W-:Y:S01]  /*5540*/  SEL R14, RZ, 0x1, P1 ;  /* 0x00000001ff0e7807 */ /* 0x000fe20000800000 */
[----:B------:R-:W-:Y:S01]  /*5550*/  UMOV UR15, 0x10000000 ;  /* 0x10000000000f7882 */ /* 0x000fe20000000000 */
[----:B------:R-:W-:Y:S01]  /*5560*/  UMOV UR25, UR33 ;  /* 0x0000002100197c82 */ /* 0x000fe20008000000 */
[----:B------:R-:W-:Y:S01]  /*5570*/  UMOV UR28, UR36 ;  /* 0x00000024001c7c82 */ /* 0x000fe20008000000 */
[----:B------:R-:W-:Y:S01]  /*5580*/  UMOV UR27, UR35 ;  /* 0x00000023001b7c82 */ /* 0x000fe20008000000 */
[----:B------:R-:W-:Y:S01]  /*5590*/  UMOV UR17, UR33 ;  /* 0x0000002100117c82 */ /* 0x000fe20008000000 */
[----:B------:R-:W-:Y:S01]  /*55a0*/  UMOV UR18, UR34 ;  /* 0x0000002200127c82 */ /* 0x000fe20008000000 */
[----:B------:R-:W-:Y:S01]  /*55b0*/  UMOV UR20, UR36 ;  /* 0x0000002400147c82 */ /* 0x000fe20008000000 */
[----:B------:R0:W-:Y:S01]  /*55c0*/  UTMALDG.3D [UR32], [UR6], desc[UR14] ;  /* 0x00000e20060075b4 */ /* 0x0001e20008011000 */
[----:B------:R-:W-:Y:S01]  /*55d0*/  UMOV UR9, UR33 ;  /* 0x0000002100097c82 */ /* 0x000fe20008000000 */
[----:B------:R-:W-:Y:S01]  /*55e0*/  UMOV UR11, UR19 ;  /* 0x00000013000b7c82 */ /* 0x000fe20008000000 */
[----:B------:R-:W-:Y:S01]  /*55f0*/  UMOV UR12, UR36 ;  /* 0x00000024000c7c82 */ /* 0x000fe20008000000 */
[----:B------:R-:W-:Y:S01]  /*5600*/  UMOV UR10, UR26 ;  /* 0x0000001a000a7c82 */ /* 0x000fe20008000000 */
[----:B------:R-:W-:-:S02]  /*5610*/  LOP3.LUT R5, R5, R14, RZ, 0x3c, !PT ;  /* 0x0000000e05057212 */ /* 0x000fc400078e3cff */
[----:B------:R-:W-:Y:S01]  /*5620*/  SEL R6, R6, RZ, P1 ;  /* 0x000000ff06067207 */ /* 0x000fe20000800000 */
[----:B------:R0:W-:Y:S01]  /*5630*/  UTMALDG.3D [UR24], [UR6], desc[UR14] ;  /* 0x00000e18060075b4 */ /* 0x0001e20008011000 */
[----:B------:R0:W-:Y:S01]  /*5640*/  UTMALDG.3D [UR16], [UR30], desc[UR14] ;  /* 0x00000e101e0075b4 */ /* 0x0001e20008011000 */
[----:B------:R0:W-:Y:S02]  /*5650*/  UTMALDG.3D [UR8], [UR30], desc[UR14] ;  /* 0x00000e081e0075b4 */ /* 0x0001e40008011000 */
[----:B0-----:R-:W-:Y:S05]  /*5660*/  @P3 BRA `(.L_x_105) ;  /* 0xfffffffc00183947 */ /* 0x001fea000383ffff */
.L_x_101:
[----:B------:R-:W-:Y:S05]  /*5670*/  BSYNC B1 ;  /* 0x0000000000017941 */ /* 0x000fea0003800000 */
.L_x_100:
[----:B------:R-:W-:Y:S01]  /*5680*/  LOP3.LUT P3, RZ, R11, 0xff, RZ, 0xc0, !PT ;  /* 0x000000ff0bff7812 */ /* 0x000fe2000786c0ff */
[----:B------:R-:W-:Y:S01]  /*5690*/  IMAD.IADD R3, R12, 0x1, R3 ;  /* 0x000000010c037824 */ /* 0x000fe200078e0203 */
[----:B------:R-:W-:Y:S01]  /*56a0*/  IADD3 R16, P4, R16, UR38, RZ ;  /* 0x0000002610107c10 */ /* 0x000fe2000ff9e0ff */
[----:B------:R-:W-:Y:S01]  /*56b0*/  ULDC.64 UR6, c[0x0][0x650] ;  /* 0x0001940000067ab9 */ /* 0x000fe20000000a00 */
[----:B------:R-:W-:Y:S01]  /*56c0*/  BSSY B1, `(.L_x_106) ;  /* 0x000006c000017945 */ /* 0x000fe20003800000 */
[----:B------:R-:W-:Y:S01]  /*56d0*/  IMAD.MOV.U32 R13, RZ, RZ, -0x1 ;  /* 0xffffffffff0d7424 */ /* 0x000fe200078e00ff */
[----:B------:R-:W-:Y:S01]  /*56e0*/  ISETP.GT.U32.AND P1, PT, R3, 0x1, PT ;  /* 0x000000010300780c */ /* 0x000fe20003f24070 */
[----:B------:R-:W-:Y:S01]  /*56f0*/  IMAD.MOV.U32 R20, RZ, RZ, -0x1 ;  /* 0xffffffffff147424 */ /* 0x000fe200078e00ff */
[----:B------:R-:W-:Y:S01]  /*5700*/  SHF.R.U32.HI R4, RZ, 0x1, R3 ;  /* 0x00000001ff047819 */ /* 0x000fe20000011603 */
[----:B------:R-:W-:Y:S01]  /*5710*/  IMAD.MOV.U32 R8, RZ, RZ, -0x1 ;  /* 0xffffffffff087424 */ /* 0x000fe200078e00ff */
[----:B------:R-:W-:-:S02]  /*5720*/  ISETP.LT.U32.AND P1, PT, R12, 0x2, P1 ;  /* 0x000000020c00780c */ /* 0x000fc40000f21070 */
[----:B------:R-:W-:Y:S01]  /*5730*/  IADD3.X R17, R17, UR41, RZ, P4, !PT ;  /* 0x0000002911117c10 */ /* 0x000fe2000a7fe4ff */
[----:B------:R-:W0:Y:S01]  /*5740*/  @P3 S2R R6, SR_CgaCtaId ;  /* 0x0000000000063919 */ /* 0x000e220000008800 */
[----:B------:R-:W-:Y:S02]  /*5750*/  @P3 MOV R5, 0x400 ;  /* 0x0000040000053802 */ /* 0x000fe40000000f00 */
[----:B------:R-:W-:Y:S02]  /*5760*/  ISETP.GE.U32.AND P4, PT, R16, UR6, PT ;  /* 0x0000000610007c0c */ /* 0x000fe4000bf86070 */
[----:B------:R-:W-:Y:S02]  /*5770*/  LOP3.LUT R4, R4, 0x1, RZ, 0xc0, !PT ;  /* 0x0000000104047812 */ /* 0x000fe400078ec0ff */
[----:B------:R-:W-:Y:S02]  /*5780*/  LOP3.LUT R3, R3, 0x1, RZ, 0xc0, !PT ;  /* 0x0000000103037812 */ /* 0x000fe400078ec0ff */
[----:B------:R-:W-:-:S02]  /*5790*/  PRMT R11, RZ, 0x7610, R11 ;  /* 0x00007610ff0b7816 */ /* 0x000fc4000000000b */
[----:B0-----:R-:W-:-:S04]  /*57a0*/  @P3 LEA R5, R6, R5, 0x18 ;  /* 0x0000000506053211 */ /* 0x001fc800078ec0ff */
[----:B------:R0:W-:Y:S01]  /*57b0*/  @P3 SYNCS.ARRIVE.TRANS64.A1T0 RZ, [R5+URZ+0x38], RZ ;  /* 0x000038ff05ff39a7 */ /* 0x0001e2000810003f */
[----:B------:R-:W-:-:S04]  /*57c0*/  ISETP.NE.U32.AND P3, PT, R4, 0x1, PT ;  /* 0x000000010400780c */ /* 0x000fc80003f65070 */
[----:B------:R-:W-:Y:S02]  /*57d0*/  ISETP.GT.U32.AND P3, PT, R12, 0x1, !P3 ;  /* 0x000000010c00780c */ /* 0x000fe40005f64070 */
[----:B0-----:R-:W-:Y:S02]  /*57e0*/  SEL R5, RZ, 0x1, !P1 ;  /* 0x00000001ff057807 */ /* 0x001fe40004800000 */
[----:B------:R-:W-:Y:S02]  /*57f0*/  ISETP.GE.U32.AND.EX P1, PT, R17, UR7, PT, P4 ;  /* 0x0000000711007c0c */ /* 0x000fe4000bf26140 */
[----:B------:R-:W-:-:S04]  /*5800*/  SEL R4, RZ, 0x1, !P3 ;  /* 0x00000001ff047807 */ /* 0x000fc80005800000 */
[----:B------:R-:W-:Y:S02]  /*5810*/  LOP3.LUT R0, R4, R0, R5, 0x96, !PT ;  /* 0x0000000004007212 */ /* 0x000fe400078e9605 */
[----:B------:R-:W-:-:S05]  /*5820*/  PRMT R4, RZ, 0x7610, R4 ;  /* 0x00007610ff047816 */ /* 0x000fca0000000004 */
[----:B------:R-:W-:Y:S05]  /*5830*/  @P1 BRA `(.L_x_107) ;  /* 0x0000000400501947 */ /* 0x000fea0003800000 */
[----:B------:R-:W-:Y:S01]  /*5840*/  ULDC.64 UR6, c[0x0][0x628] ;  /* 0x00018a0000067ab9 */ /* 0x000fe20000000a00 */
[----:B------:R-:W0:Y:S01]  /*5850*/  S2R R14, SR_CTAID.X ;  /* 0x00000000000e7919 */ /* 0x000e220000002500 */
[----:B------:R-:W-:Y:S01]  /*5860*/  ISETP.NE.U32.AND P1, PT, RZ, UR6, PT ;  /* 0x00000006ff007c0c */ /* 0x000fe2000bf25070 */
[----:B------:R-:W-:Y:S01]  /*5870*/  ULDC UR9, c[0x0][0x630] ;  /* 0x00018c0000097ab9 */ /* 0x000fe20000000800 */
[----:B------:R-:W-:Y:S01]  /*5880*/  IMAD.MOV.U32 R4, RZ, RZ, R16 ;  /* 0x000000ffff047224 */ /* 0x000fe200078e0010 */
[----:B------:R-:W1:Y:S01]  /*5890*/  S2R R13, SR_CTAID.Y ;  /* 0x00000000000d7919 */ /* 0x000e620000002600 */
[----:B------:R-:W-:Y:S01]  /*58a0*/  ISETP.NE.AND.EX P1, PT, RZ, UR7, PT, P1 ;  /* 0x00000007ff007c0c */ /* 0x000fe2000bf25310 */
[----:B------:R-:W-:-:S12]  /*58b0*/  IMAD.MOV.U32 R5, RZ, RZ, R17 ;  /* 0x000000ffff057224 */ /* 0x000fd800078e0011 */
[----:B------:R-:W-:Y:S05]  /*58c0*/  @!P1 BRA `(.L_x_108) ;  /* 0x0000000000289947 */ /* 0x000fea0003800000 */
[----:B------:R-:W-:Y:S02]  /*58d0*/  ULDC UR8, c[0x0][0x634] ;  /* 0x00018d0000087ab9 */ /* 0x000fe40000000800 */
[----:B------:R-:W-:-:S05]  /*58e0*/  IADD3 R9, P1, R16, UR8, RZ ;  /* 0x0000000810097c10 */ /* 0x000fca000ff3e0ff */
[----:B------:R-:W-:-:S04]  /*58f0*/  IMAD.X R15, RZ, RZ, R17, P1 ;  /* 0x000000ffff0f7224 */ /* 0x000fc800008e0611 */
[----:B------:R-:W-:-:S04]  /*5900*/  IMAD.WIDE.U32 R6, R15, UR6, RZ ;  /* 0x000000060f067c25 */ /* 0x000fc8000f8e00ff */
[----:B------:R-:W-:-:S04]  /*5910*/  IMAD.WIDE.U32 R6, P1, R9, UR7, R6 ;  /* 0x0000000709067c25 */ /* 0x000fc8000f820006 */
[----:B------:R-:W-:-:S04]  /*5920*/  IMAD.WIDE.U32 R8, R9, UR6, RZ ;  /* 0x0000000609087c25 */ /* 0x000fc8000f8e00ff */
[----:B------:R-:W-:Y:S01]  /*5930*/  IMAD.X R5, RZ, RZ, RZ, P1 ;  /* 0x000000ffff057224 */ /* 0x000fe200008e06ff */
[----:B------:R-:W-:Y:S01]  /*5940*/  IADD3 RZ, P1, R9, R6, RZ ;  /* 0x0000000609ff7210 */ /* 0x000fe20007f3e0ff */
[----:B------:R-:W-:-:S04]  /*5950*/  IMAD.MOV.U32 R4, RZ, RZ, R7 ;  /* 0x000000ffff047224 */ /* 0x000fc800078e0007 */
[----:B------:R-:W-:-:S08]  /*5960*/  IMAD.WIDE.U32.X R4, R15, UR7, R4, P1 ;  /* 0x000000070f047c25 */ /* 0x000fd000088e0404 */
.L_x_108:
[--C-:B------:R-:W-:Y:S01]  /*5970*/  SHF.R.U64 R8, R4, UR9, R5.reuse ;  /* 0x0000000904087c19 */ /* 0x100fe20008001205 */
[----:B------:R-:W-:Y:S01]  /*5980*/  ULDC.64 UR6, c[0x0][0x620] ;  /* 0x0001880000067ab9 */ /* 0x000fe20000000a00 */
[----:B------:R-:W-:Y:S01]  /*5990*/  SHF.R.U32.HI R4, RZ, UR9, R5 ;  /* 0x00000009ff047c19 */ /* 0x000fe20008011605 */
[----:B------:R-:W2:Y:S01]  /*59a0*/  LDC R25, c[0x0][0x144] ;  /* 0x00005100ff197b82 */ /* 0x000ea20000000800 */
[----:B------:R-:W-:Y:S01]  /*59b0*/  IADD3 R7, P1, RZ, -R8, RZ ;  /* 0x80000008ff077210 */ /* 0x000fe20007f3e0ff */
[----:B------:R-:W-:Y:S01]  /*59c0*/  ULDC.64 UR10, c[0x0][0x640] ;  /* 0x00019000000a7ab9 */ /* 0x000fe20000000a00 */
[----:B0-----:R-:W-:Y:S01]  /*59d0*/  I2FP.F32.U32 R9, R14 ;  /* 0x0000000e00097245 */ /* 0x001fe20000201000 */
[----:B------:R-:W-:Y:S02]  /*59e0*/  ULDC UR8, c[0x0][0x608] ;  /* 0x0001820000087ab9 */ /* 0x000fe40000000800 */
[----:B------:R-:W-:Y:S01]  /*59f0*/  IMAD.X R4, RZ, RZ, ~R4, P1 ;  /* 0x000000ffff047224 */ /* 0x000fe200008e0e04 */
[----:B------:R-:W-:Y:S01]  /*5a00*/  ISETP.NE.U32.AND P1, PT, RZ, UR10, PT ;  /* 0x0000000aff007c0c */ /* 0x000fe2000bf25070 */
[----:B------:R-:W0:Y:S02]  /*5a10*/  LDC R20, c[0x0][0x148] ;  /* 0x00005200ff147b82 */ /* 0x000e240000000800 */
[----:B------:R-:W-:Y:S01]  /*5a20*/  IMAD R6, R4, UR6, RZ ;  /* 0x0000000604067c24 */ /* 0x000fe2000f8e02ff */
[----:B------:R-:W-:Y:S01]  /*5a30*/  ISETP.NE.AND.EX P1, PT, RZ, UR11, PT, P1 ;  /* 0x0000000bff007c0c */ /* 0x000fe2000bf25310 */
[----:B------:R-:W-:Y:S01]  /*5a40*/  IMAD.WIDE.U32 R4, R7, UR6, R16 ;  /* 0x0000000607047c25 */ /* 0x000fe2000f8e0010 */
[----:B------:R-:W-:-:S03]  /*5a50*/  ULDC UR6, c[0x0][0x150] ;  /* 0x0000540000067ab9 */ /* 0x000fc60000000800 */
[----:B------:R-:W-:Y:S02]  /*5a60*/  IMAD R7, R7, UR7, R6 ;  /* 0x0000000707077c24 */ /* 0x000fe4000f8e0206 */
[----:B------:R-:W-:Y:S01]  /*5a70*/  FMUL R6, R9, UR6 ;  /* 0x0000000609067c20 */ /* 0x000fe20008400000 */
[----:B------:R-:W-:Y:S01]  /*5a80*/  ULDC UR6, c[0x0][0x618] ;  /* 0x0001860000067ab9 */ /* 0x000fe20000000800 */
[----:B------:R-:W-:Y:S01]  /*5a90*/  ULDC UR7, c[0x0][0x154] ;  /* 0x0000550000077ab9 */ /* 0x000fe20000000800 */
[----:B------:R-:W-:-:S03]  /*5aa0*/  IMAD.IADD R5, R5, 0x1, R7 ;  /* 0x0000000105057824 */ /* 0x000fc600078e0207 */
[----:B------:R-:W3:Y:S02]  /*5ab0*/  F2I.U32.TRUNC.NTZ R6, R6 ;  /* 0x0000000600067305 */ /* 0x000ee4000020f000 */
[----:B------:R-:W-:Y:S02]  /*5ac0*/  SHF.R.U64 R9, R4, UR6, R5 ;  /* 0x0000000604097c19 */ /* 0x000fe40008001205 */
[----:B-1----:R-:W-:-:S05]  /*5ad0*/  I2FP.F32.U32 R4, R13 ;  /* 0x0000000d00047245 */ /* 0x002fca0000201000 */
[----:B------:R-:W-:Y:S01]  /*5ae0*/  FMUL R22, R4, UR7 ;  /* 0x0000000704167c20 */ /* 0x000fe20008400000 */
[----:B------:R-:W-:Y:S01]  /*5af0*/  SHF.R.U32.HI R4, RZ, UR6, R5 ;  /* 0x00000006ff047c19 */ /* 0x000fe20008011605 */
[----:B------:R-:W-:-:S03]  /*5b00*/  ULDC UR6, c[0x0][0x658] ;  /* 0x0001960000067ab9 */ /* 0x000fc60000000800 */
[--C-:B------:R-:W-:Y:S01]  /*5b10*/  SHF.R.U64 R21, R9, UR8, R4.reuse ;  /* 0x0000000809157c19 */ /* 0x100fe20008001204 */
[----:B------:R-:W1:Y:S01]  /*5b20*/  F2I.U32.TRUNC.NTZ R22, R22 ;  /* 0x0000001600167305 */ /* 0x000e62000020f000 */
[----:B------:R-:W-:Y:S01]  /*5b30*/  SHF.R.U32.HI R4, RZ, UR8, R4 ;  /* 0x00000008ff047c19 */ /* 0x000fe20008011604 */
[----:B---3--:R-:W-:-:S03]  /*5b40*/  IMAD.MOV R6, RZ, RZ, -R6 ;  /* 0x000000ffff067224 */ /* 0x008fc600078e0a06 */
[----:B------:R-:W-:Y:S01]  /*5b50*/  SHF.R.U64 R15, R21, UR6, R4 ;  /* 0x00000006150f7c19 */ /* 0x000fe20008001204 */
[----:B--2---:R-:W-:Y:S01]  /*5b60*/  IMAD R14, R25, R6, R14 ;  /* 0x00000006190e7224 */ /* 0x004fe200078e020e */
[----:B------:R-:W-:-:S03]  /*5b70*/  SHF.R.U32.HI R23, RZ, UR6, R4 ;  /* 0x00000006ff177c19 */ /* 0x000fc60008011604 */
[----:B------:R-:W-:Y:S02]  /*5b80*/  IMAD.MOV.U32 R4, RZ, RZ, R15 ;  /* 0x000000ffff047224 */ /* 0x000fe400078e000f */
[----:B------:R-:W-:Y:S01]  /*5b90*/  IMAD.MOV.U32 R5, RZ, RZ, R23 ;  /* 0x000000ffff057224 */ /* 0x000fe200078e0017 */
[----:B-1----:R-:W-:Y:S06]  /*5ba0*/  @!P1 BRA `(.L_x_109) ;  /* 0x0000000000289947 */ /* 0x002fec0003800000 */
[----:B------:R-:W-:Y:S02]  /*5bb0*/  ULDC UR6, c[0x0][0x64c] ;  /* 0x0001930000067ab9 */ /* 0x000fe40000000800 */
[----:B------:R-:W-:-:S05]  /*5bc0*/  IADD3 R5, P1, R15, UR6, RZ ;  /* 0x000000060f057c10 */ /* 0x000fca000ff3e0ff */
[----:B------:R-:W-:-:S04]  /*5bd0*/  IMAD.X R23, RZ, RZ, R23, P1 ;  /* 0x000000ffff177224 */ /* 0x000fc800008e0617 */
[----:B------:R-:W-:-:S04]  /*5be0*/  IMAD.WIDE.U32 R6, R23, UR10, RZ ;  /* 0x0000000a17067c25 */ /* 0x000fc8000f8e00ff */
[----:B------:R-:W-:-:S04]  /*5bf0*/  IMAD.WIDE.U32 R6, P1, R5, UR11, R6 ;  /* 0x0000000b05067c25 */ /* 0x000fc8000f820006 */
[----:B------:R-:W-:-:S04]  /*5c00*/  IMAD.WIDE.U32 R4, R5, UR10, RZ ;  /* 0x0000000a05047c25 */ /* 0x000fc8000f8e00ff */
[----:B------:R-:W-:Y:S01]  /*5c10*/  IMAD.MOV.U32 R4, RZ, RZ, R7 ;  /* 0x000000ffff047224 */ /* 0x000fe200078e0007 */
[----:B------:R-:W-:Y:S01]  /*5c20*/  IADD3 RZ, P3, R5, R6, RZ ;  /* 0x0000000605ff7210 */ /* 0x000fe20007f7e0ff */
[----:B------:R-:W-:-:S04]  /*5c30*/  IMAD.X R5, RZ, RZ, RZ, P1 ;  /* 0x000000ffff057224 */ /* 0x000fc800008e06ff */
[----:B------:R-:W-:-:S08]  /*5c40*/  IMAD.WIDE.U32.X R4, R23, UR11, R4, P3 ;  /* 0x0000000b17047c25 */ /* 0x000fd000098e0404 */
.L_x_109:
[----:B------:R-:W-:Y:S01]  /*5c50*/  ISETP.NE.AND P1, PT, R2, 0x1, PT ;  /* 0x000000010200780c */ /* 0x000fe20003f25270 */
[----:B------:R-:W-:Y:S01]  /*5c60*/  ULDC UR6, c[0x0][0x648] ;  /* 0x0001920000067ab9 */ /* 0x000fe20000000800 */
[----:B------:R-:W-:Y:S01]  /*5c70*/  LOP3.LUT R21, R21, UR13, RZ, 0xc0, !PT ;  /* 0x0000000d15157c12 */ /* 0x000fe2000f8ec0ff */
[----:B------:R-:W-:Y:S01]  /*5c80*/  IMAD.MOV R22, RZ, RZ, -R22 ;  /* 0x000000ffff167224 */ /* 0x000fe200078e0a16 */
[----:B------:R-:W-:Y:S01]  /*5c90*/  SHF.R.U64 R4, R4, UR6, R5 ;  /* 0x0000000604047c19 */ /* 0x000fe20008001205 */
[----:B------:R-:W-:Y:S01]  /*5ca0*/  ULDC UR6, c[0x0][0x638] ;  /* 0x00018e0000067ab9 */ /* 0x000fe20000000800 */
[----:B------:R-:W-:Y:S01]  /*5cb0*/  ULDC UR7, c[0x0][0x610] ;  /* 0x0001840000077ab9 */ /* 0x000fe20000000800 */
[----:B------:R-:W-:Y:S02]  /*5cc0*/  IMAD.MOV.U32 R5, RZ, RZ, 0x1 ;  /* 0x00000001ff057424 */ /* 0x000fe400078e00ff */
[----:B------:R-:W-:Y:S02]  /*5cd0*/  IMAD.MOV R6, RZ, RZ, -R4 ;  /* 0x000000ffff067224 */ /* 0x000fe400078e0a04 */
[----:B------:R-:W-:Y:S01]  /*5ce0*/  IMAD R21, R4, UR5, R21 ;  /* 0x0000000504157c24 */ /* 0x000fe2000f8e0215 */
[----:B------:R-:W-:Y:S01]  /*5cf0*/  LOP3.LUT R4, R9, UR4, RZ, 0xc0, !PT ;  /* 0x0000000409047c12 */ /* 0x000fe2000f8ec0ff */
[----:B0-----:R-:W-:-:S02]  /*5d00*/  @P1 IMAD R14, R20, R22, R13 ;  /* 0x00000016140e1224 */ /* 0x001fc400078e020d */
[----:B------:R-:W-:Y:S01]  /*5d10*/  IMAD R15, R6, UR6, R15 ;  /* 0x00000006060f7c24 */ /* 0x000fe2000f8e020f */
[----:B------:R-:W-:Y:S01]  /*5d20*/  ULDC UR6, c[0x0][0x600] ;  /* 0x0001800000067ab9 */ /* 0x000fe20000000800 */
[----:B------:R-:W-:Y:S02]  /*5d30*/  IMAD R14, R21, UR7, R14 ;  /* 0x00000007150e7c24 */ /* 0x000fe4000f8e020e */
[--C-:B------:R-:W-:Y:S01]  /*5d40*/  IMAD R15, R15, UR6, R4.reuse ;  /* 0x000000060f0f7c24 */ /* 0x100fe2000f8e0204 */
[----:B------:R-:W-:-:S04]  /*5d50*/  PRMT R4, R5, 0x7610, R4 ;  /* 0x0000761005047816 */ /* 0x000fc80000000004 */
[----:B------:R-:W-:Y:S02]  /*5d60*/  SEL R20, R15, R14, !P1 ;  /* 0x0000000e0f147207 */ /* 0x000fe40004800000 */
[----:B------:R-:W-:-:S07]  /*5d70*/  SEL R13, R14, R15, !P1 ;  /* 0x0000000f0e0d7207 */ /* 0x000fce0004800000 */
.L_x_107:
[----:B------:R-:W-:Y:S05]  /*5d80*/  BSYNC B1 ;  /* 0x0000000000017941 */ /* 0x000fea0003800000 */
.L_x_106:
[----:B------:R-:W-:-:S13]  /*5d90*/  LOP3.LUT P1, RZ, R4, 0xff, RZ, 0xc0, !PT ;  /* 0x000000ff04ff7812 */ /* 0x000fda000782c0ff */
[----:B------:R-:W-:Y:S05]  /*5da0*/  @P1 BRA `(.L_x_110) ;  /* 0xfffffff400141947 */ /* 0x000fea000383ffff */
[----:B------:R-:W-:Y:S05]  /*5db0*/  BSYNC B0 ;  /* 0x0000000000007941 */ /* 0x000fea0003800000 */
.L_x_98:
[----:B------:R-:W-:-:S03]  /*5dc0*/  UMOV UR6, 0xffffffff ;  /* 0xffffffff00067882 */ /* 0x000fc60000000000 */
[----:B------:R-:W-:Y:S05]  /*5dd0*/  BRA.DIV UR6, `(.L_x_111) ;  /* 0x0000000206d07947 */ /* 0x000fea000b800000 */
[----:B------:R-:W-:-:S13]  /*5de0*/  ELECT P6, URZ, PT ;  /* 0x00000000003f782f */ /* 0x000fda00038c0000 */
.L_x_123:
[----:B------:R-:W-:Y:S04]  /*5df0*/  BSSY B0, `(.L_x_112) ;  /* 0x0000019000007945 */ /* 0x000fe80003800000 */
[----:B------:R-:W-:Y:S05]  /*5e00*/  @!P6 BRA `(.L_x_113) ;  /* 0x00000000005ce947 */ /* 0x000fea0003800000 */
[----:B------:R-:W-:-:S04]  /*5e10*/  LOP3.LUT R18, R18, 0x2, RZ, 0xfc, !PT ;  /* 0x0000000212127812 */ /* 0x000fc800078efcff */
[----:B------:R-:W-:-:S13]  /*5e20*/  ISETP.NE.AND P0, PT, R18, 0x3, PT ;  /* 0x000000031200780c */ /* 0x000fda0003f05270 */
[----:B------:R-:W-:Y:S05]  /*5e30*/  @!P0 BRA `(.L_x_114) ;  /* 0x0000000000048947 */ /* 0x000fea0003800000 */
[----:B------:R-:W-:Y:S01]  /*5e40*/  BPT.TRAP 0x1 ;  /* 0x000000040000795c */ /* 0x000fe20000300000 */
.L_x_114:
[----:B------:R-:W0:Y:S01]  /*5e50*/  S2R R5, SR_CgaCtaId ;  /* 0x0000000000057919 */ /* 0x000e220000008800 */
[----:B------:R-:W-:Y:S02]  /*5e60*/  MOV R2, 0x400 ;  /* 0x0000040000027802 */ /* 0x000fe40000000f00 */
[----:B------:R-:W-:Y:S02]  /*5e70*/  SHF.L.U32 R4, R0, 0x1f, RZ ;  /* 0x0000001f00047819 */ /* 0x000fe400000006ff */
[----:B0-----:R-:W-:-:S05]  /*5e80*/  LEA R2, R5, R2, 0x18 ;  /* 0x0000000205027211 */ /* 0x001fca00078ec0ff */
[----:B------:R-:W-:-:S04]  /*5e90*/  VIADD R2, R2, 0x10 ;  /* 0x0000001002027836 */ /* 0x000fc80000000000 */
[C---:B------:R-:W-:Y:S02]  /*5ea0*/  IMAD R7, R3.reuse, 0x8, R2 ;  /* 0x0000000803077824 */ /* 0x040fe400078e0202 */
[----:B------:R-:W-:Y:S02]  /*5eb0*/  VIADD R3, R3, 0x1 ;  /* 0x0000000103037836 */ /* 0x000fe40000000000 */
[----:B------:R-:W0:Y:S03]  /*5ec0*/  SYNCS.PHASECHK.TRANS64.TRYWAIT P0, [R7+URZ], R4 ;  /* 0x00000004070075a7 */ /* 0x000e26000800017f */
[----:B------:R-:W-:-:S04]  /*5ed0*/  ISETP.NE.AND P1, PT, R3, 0x2, PT ;  /* 0x000000020300780c */ /* 0x000fc80003f25270 */
[----:B------:R-:W-:Y:S02]  /*5ee0*/  SEL R5, RZ, 0x1, P1 ;  /* 0x00000001ff057807 */ /* 0x000fe40000800000 */
[----:B------:R-:W-:Y:S02]  /*5ef0*/  SEL R3, R3, RZ, P1 ;  /* 0x000000ff03037207 */ /* 0x000fe40000800000 */
[----:B------:R-:W-:Y:S01]  /*5f00*/  LOP3.LUT R0, R0, R5, RZ, 0x3c, !PT ;  /* 0x0000000500007212 */ /* 0x000fe200078e3cff */
[----:B0-----:R-:W-:Y:S06]  /*5f10*/  @!P0 BRA `(.L_x_115) ;  /* 0x0000000000a08947 */ /* 0x001fec0003800000 */
.L_x_124:
[----:B------:R-:W-:Y:S01]  /*5f20*/  IMAD R3, R3, 0x8, R2 ;  /* 0x0000000803037824 */ /* 0x000fe200078e0202 */
[----:B------:R-:W-:-:S07]  /*5f30*/  SHF.L.U32 R0, R0, 0x1f, RZ ;  /* 0x0000001f00007819 */ /* 0x000fce00000006ff */
.L_x_116:
[----:B-1----:R1:W2:Y:S02]  /*5f40*/  SYNCS.PHASECHK.TRANS64.TRYWAIT P0, [R3+URZ], R0 ;  /* 0x00000000030075a7 */ /* 0x0022a4000800017f */
[----:B--2---:R-:W-:Y:S05]  /*5f50*/  @!P0 NANOSLEEP.SYNCS 0x989680 ;  /* 0x009896800000895d */ /* 0x004fea0003900000 */
[----:B------:R-:W2:Y:S02]  /*5f60*/  @!P0 SYNCS.PHASECHK.TRANS64 P0, [R3+URZ], R0 ;  /* 0x00000000030085a7 */ /* 0x000ea4000800007f */
[----:B--2---:R-:W-:Y:S05]  /*5f70*/  @!P0 BRA `(.L_x_116) ;  /* 0xfffffffc00f08947 */ /* 0x004fea000383ffff */
.L_x_113:
[----:B------:R-:W-:Y:S05]  /*5f80*/  BSYNC B0 ;  /* 0x0000000000007941 */ /* 0x000fea0003800000 */
.L_x_112:
[----:B------:R-:W-:Y:S05]  /*5f90*/  EXIT ;  /* 0x000000000000794d */ /* 0x000fea0003800000 */
.L_x_17:
[----:B-1----:R1:W2:Y:S02]  /*5fa0*/  SYNCS.PHASECHK.TRANS64.TRYWAIT P1, [R3+URZ], R0 ;  /* 0x00000000030075a7 */ /* 0x0022a4000802017f */
[----:B--2---:R-:W-:Y:S05]  /*5fb0*/  @!P1 NANOSLEEP.SYNCS 0x989680 ;  /* 0x009896800000995d */ /* 0x004fea0003900000 */
[----:B------:R-:W2:Y:S02]  /*5fc0*/  @!P1 SYNCS.PHASECHK.TRANS64 P1, [R3+URZ], R0 ;  /* 0x00000000030095a7 */ /* 0x000ea4000802007f */
[----:B--2---:R-:W-:Y:S05]  /*5fd0*/  @!P1 BRA `(.L_x_17) ;  /* 0xfffffffc00f09947 */ /* 0x004fea000383ffff */
[----:B------:R-:W-:Y:S05]  /*5fe0*/  BRA `(.L_x_16) ;  /* 0xffffffb400207947 */ /* 0x000fea000383ffff */
.L_x_22:
[----:B-1----:R-:W-:-:S04]  /*5ff0*/  IMAD.U32 R4, RZ, RZ, UR8 ;  /* 0x00000008ff047e24 */ /* 0x002fc8000f8e00ff */
[----:B------:R1:W2:Y:S03]  /*6000*/  SYNCS.PHASECHK.TRANS64.TRYWAIT P1, [R4+URZ], R3 ;  /* 0x00000003040075a7 */ /* 0x0002a6000802017f */
[----:B--2---:R-:W-:Y:S05]  /*6010*/  @!P1 NANOSLEEP.SYNCS 0x989680 ;  /* 0x009896800000995d */ /* 0x004fea0003900000 */
[----:B------:R-:W2:Y:S02]  /*6020*/  @!P1 SYNCS.PHASECHK.TRANS64 P1, [R4+URZ], R3 ;  /* 0x00000003040095a7 */ /* 0x000ea4000802007f */
[----:B--2---:R-:W-:Y:S05]  /*6030*/  @!P1 BRA `(.L_x_22) ;  /* 0xfffffffc00ec9947 */ /* 0x004fea000383ffff */
[----:B------:R-:W-:Y:S05]  /*6040*/  BRA `(.L_x_21) ;  /* 0xffffffb8005c7947 */ /* 0x000fea000383ffff */
.L_x_99:
[----:B------:R-:W-:Y:S01]  /*6050*/  BSSY B1, `(.L_x_117) ;  /* 0x0000006000017945 */ /* 0x000fe20003800000 */
[----:B------:R-:W-:-:S07]  /*6060*/  IMAD.MOV.U32 R15, RZ, RZ, -0x1 ;  /* 0xffffffffff0f7424 */ /* 0x000fce00078e00ff */
[----:B------:R-:W-:Y:S05]  /*6070*/  WARPSYNC.COLLECTIVE R15, `(.L_x_118) ;  /* 0x000000000f0c7348 */ /* 0x000fea0003c00000 */
[----:B------:R-:W-:Y:S02]  /*6080*/  ELECT P6, UR62, PT ;  /* 0x00000000003e782f */ /* 0x000fe400038c0000 */
[----:B------:R-:W-:Y:S01]  /*6090*/  MOV R14, UR62 ;  /* 0x0000003e000e7c02 */ /* 0x000fe20008000f00 */
[----:B------:R-:W-:Y:S10]  /*60a0*/  ENDCOLLECTIVE ;  /* 0x000000000000791b */ /* 0x000ff40003800000 */
.L_x_118:
[----:B------:R-:W-:Y:S05]  /*60b0*/  BSYNC B1 ;  /* 0x0000000000017941 */ /* 0x000fea0003800000 */
.L_x_117:
[----:B------:R-:W-:Y:S05]  /*60c0*/  BRA `(.L_x_119) ;  /* 0xfffffff000587947 */ /* 0x000fea000383ffff */
.L_x_102:
[----:B0-----:R0:W1:Y:S02]  /*60d0*/  SYNCS.PHASECHK.TRANS64.TRYWAIT P1, [R14+URZ+0x10], R7 ;  /* 0x000010070e0075a7 */ /* 0x001064000802017f */
[----:B-1----:R-:W-:Y:S05]  /*60e0*/  @!P1 NANOSLEEP.SYNCS 0x989680 ;  /* 0x009896800000995d */ /* 0x002fea0003900000 */
[----:B------:R-:W1:Y:S02]  /*60f0*/  @!P1 SYNCS.PHASECHK.TRANS64 P1, [R14+URZ+0x10], R7 ;  /* 0x000010070e0095a7 */ /* 0x000e64000802007f */
[----:B-1----:R-:W-:Y:S05]  /*6100*/  @!P1 BRA `(.L_x_102) ;  /* 0xfffffffc00f09947 */ /* 0x002fea000383ffff */
[----:B------:R-:W-:Y:S05]  /*6110*/  BRA `(.L_x_120) ;  /* 0xfffffff0008c7947 */ /* 0x000fea000383ffff */
.L_x_111:
[----:B------:R-:W-:Y:S01]  /*6120*/  BSSY B0, `(.L_x_121) ;  /* 0x0000006000007945 */ /* 0x000fe20003800000 */
[----:B------:R-:W-:-:S07]  /*6130*/  IMAD.MOV.U32 R15, RZ, RZ, -0x1 ;  /* 0xffffffffff0f7424 */ /* 0x000fce00078e00ff */
[----:B------:R-:W-:Y:S05]  /*6140*/  WARPSYNC.COLLECTIVE R15, `(.L_x_122) ;  /* 0x000000000f0c7348 */ /* 0x000fea0003c00000 */
[----:B------:R-:W-:Y:S02]  /*6150*/  ELECT P6, UR62, PT ;  /* 0x00000000003e782f */ /* 0x000fe400038c0000 */
[----:B------:R-:W-:Y:S01]  /*6160*/  MOV R14, UR62 ;  /* 0x0000003e000e7c02 */ /* 0x000fe20008000f00 */
[----:B------:R-:W-:Y:S10]  /*6170*/  ENDCOLLECTIVE ;  /* 0x000000000000791b */ /* 0x000ff40003800000 */
.L_x_122:
[----:B------:R-:W-:Y:S05]  /*6180*/  BSYNC B0 ;  /* 0x0000000000007941 */ /* 0x000fea0003800000 */
.L_x_121:
[----:B------:R-:W-:Y:S05]  /*6190*/  BRA `(.L_x_123) ;  /* 0xfffffffc00147947 */ /* 0x000fea000383ffff */
.L_x_115:
[----:B0-----:R0:W1:Y:S02]  /*61a0*/  SYNCS.PHASECHK.TRANS64.TRYWAIT P0, [R7+URZ], R4 ;  /* 0x00000004070075a7 */ /* 0x001064000800017f */
[----:B-1----:R-:W-:Y:S05]  /*61b0*/  @!P0 NANOSLEEP.SYNCS 0x989680 ;  /* 0x009896800000895d */ /* 0x002fea0003900000 */
[----:B------:R-:W1:Y:S02]  /*61c0*/  @!P0 SYNCS.PHASECHK.TRANS64 P0, [R7+URZ], R4 ;  /* 0x00000004070085a7 */ /* 0x000e64000800007f */
[----:B-1----:R-:W-:Y:S05]  /*61d0*/  @!P0 BRA `(.L_x_115) ;  /* 0xfffffffc00f08947 */ /* 0x002fea000383ffff */
[----:B------:R-:W-:Y:S05]  /*61e0*/  BRA `(.L_x_124) ;  /* 0xfffffffc004c7947 */ /* 0x000fea000383ffff */
.L_x_125:
[----:B------:R-:W-:-:S00]  /*61f0*/  BRA `(.L_x_125) ;  /* 0xfffffffc00fc7947 */ /* 0x000fc0000383ffff */
[----:B------:R-:W-:-:S00]  /*6200*/  NOP ;  /* 0x0000000000007918 */ /* 0x000fc00000000000 */
[----:B------:R-:W-:-:S00]  /*6210*/  NOP ;  /* 0x0000000000007918 */ /* 0x000fc00000000000 */
[----:B------:R-:W-:-:S00]  /*6220*/  NOP ;  /* 0x0000000000007918 */ /* 0x000fc00000000000 */
[----:B------:R-:W-:-:S00]  /*6230*/  NOP ;  /* 0x0000000000007918 */ /* 0x000fc00000000000 */
[----:B------:R-:W-:-:S00]  /*6240*/  NOP ;  /* 0x0000000000007918 */ /* 0x000fc00000000000 */
[----:B------:R-:W-:-:S00]  /*6250*/  NOP ;  /* 0x0000000000007918 */ /* 0x000fc00000000000 */
[----:B------:R-:W-:-:S00]  /*6260*/  NOP ;  /* 0x0000000000007918 */ /* 0x000fc00000000000 */
[----:B------:R-:W-:-:S00]  /*6270*/  NOP ;  /* 0x0000000000007918 */ /* 0x000fc00000000000 */
.L_x_126:


//--------------------- .nv.global.init           --------------------------
	.section	.nv.global.init,"aw",@progbits
.nv.global.init:
	.type		$str$22,@object
	.size		$str$22,($str$23 - $str$22)
$str$22:
        /*0000*/ 	.byte	0x6b, 0x5f, 0x74, 0x69, 0x6c, 0x65, 0x5f, 0x63, 0x6f, 0x75, 0x6e, 0x74, 0x20, 0x3e, 0x3d, 0x20
        /*0010*/ 	.byte	0x31, 0x00
	.type		$str$23,@object
	.size		$str$23,(__unnamed_1 - $str$23)
$str$23:
        /*0012*/ 	.byte	0x2f, 0x74, 0x6d, 0x70, 0x2f, 0x63, 0x75, 0x74, 0x6c, 0x61, 0x73, 0x73, 0x5f, 0x73, 0x77, 0x65
        /*0022*/ 	.byte	0x65, 0x70, 0x5f, 0x73, 0x72, 0x63, 0x2f, 0x69, 0x6e, 0x63, 0x6c, 0x75, 0x64, 0x65, 0x2f, 0x63
        /*0032*/ 	.byte	0x75, 0x74, 0x6c, 0x61, 0x73, 0x73, 0x2f, 0x67, 0x65, 0x6d, 0x6d, 0x2f, 0x63, 0x6f, 0x6c, 0x6c
        /*0042*/ 	.byte	0x65, 0x63, 0x74, 0x69, 0x76, 0x65, 0x2f, 0x73, 0x6d, 0x39, 0x30, 0x5f, 0x6d, 0x6d, 0x61, 0x5f
        /*0052*/ 	.byte	0x74, 0x6d, 0x61, 0x5f, 0x67, 0x6d, 0x6d, 0x61, 0x5f, 0x73, 0x73, 0x5f, 0x77, 0x61, 0x72, 0x70
        /*0062*/ 	.byte	0x73, 0x70, 0x65, 0x63, 0x69, 0x61, 0x6c, 0x69, 0x7a, 0x65, 0x64, 0x2e, 0x68, 0x70, 0x70, 0x00
	.type		__unnamed_1,@object
	.size		__unnamed_1,(.L_0 - __unnamed_1)
__unnamed_1:
        /*0072*/ 	.byte	0x76, 0x6f, 0x69, 0x64, 0x20, 0x63, 0x75, 0x74, 0x6c, 0x61, 0x73, 0x73, 0x3a, 0x3a, 0x67, 0x65
        /* <DEDUP_REMOVED lines=180> */
        /*0bc2*/ 	.byte	0x79, 0x5d, 0x00
.L_0:


//--------------------- .nv.shared._ZN7cutlass13device_kernelINS_4gemm6kernel13GemmUniversalIN4cute5tupleIJiiiiEEENS1_10collective13CollectiveMmaINS1_34MainloopSm90TmaGmmaWarpSpecializedILi2ENS5_IJNS4_1CILi1EEESB_SB_EEENS1_35KernelTmaWarpSpecializedCooperativeEEENS5_IJNSA_ILi128EEENSA_ILi64EEESF_EEENS_10bfloat16_tENS5_IJlSB_lEEESI_SJ_NS4_8TiledMMAINS4_8MMA_AtomIJNS4_4SM904GMMA27MMA_64x64x16_F32BF16BF16_SSILNSN_5MajorE0ELSP_0ELNSN_7ScaleInE1ELSQ_1EEEEEENS4_6LayoutINS5_IJNSA_ILi2EEESB_SB_EEENS5_IJSB_NSA_ILi0EEESW_EEEEENS5_IJNS4_10UnderscoreESZ_SZ_EEEEENS4_13SM90_TMA_LOADENS4_14ComposedLayoutINS4_7SwizzleILi3ELi4ELi3EEENS4_18smem_ptr_flag_bitsILi16EEENST_INS5_IJNSA_ILi8EEESG_EEENS5_IJSG_SB_EEEEEEEvNS4_8identityES12_S1C_vS1D_EENS_8epilogue10collective6detail29Sm90TmaWarpSpecializedAdapterINS1G_15DefaultEpilogueISI_SJ_SJ_NS1F_6thread17LinearCombinationISI_Li1EffLNS1K_9ScaleType4KindE0ELNS_15FloatRoundStyleE2ESI_EENS1_15EpilogueDefaultEEEEEvvEEEEvNT_6ParamsE --------------------------
	.section	.nv.shared._ZN7cutlass13device_kernelINS_4gemm6kernel13GemmUniversalIN4cute5tupleIJiiiiEEENS1_10collective13CollectiveMmaINS1_34MainloopSm90TmaGmmaWarpSpecializedILi2ENS5_IJNS4_1CILi1EEESB_SB_EEENS1_35KernelTmaWarpSpecializedCooperativeEEENS5_IJNSA_ILi128EEENSA_ILi64EEESF_EEENS_10bfloat16_tENS5_IJlSB_lEEESI_SJ_NS4_8TiledMMAINS4_8MMA_AtomIJNS4_4SM904GMMA27MMA_64x64x16_F32BF16BF16_SSILNSN_5MajorE0ELSP_0ELNSN_7ScaleInE1ELSQ_1EEEEEENS4_6LayoutINS5_IJNSA_ILi2EEESB_SB_EEENS5_IJSB_NSA_ILi0EEESW_EEEEENS5_IJNS4_10UnderscoreESZ_SZ_EEEEENS4_13SM90_TMA_LOADENS4_14ComposedLayoutINS4_7SwizzleILi3ELi4ELi3EEENS4_18smem_ptr_flag_bitsILi16EEENST_INS5_IJNSA_ILi8EEESG_EEENS5_IJSG_SB_EEEEEEEvNS4_8identityES12_S1C_vS1D_EENS_8epilogue10collective6detail29Sm90TmaWarpSpecializedAdapterINS1G_15DefaultEpilogueISI_SJ_SJ_NS1F_6thread17LinearCombinationISI_Li1EffLNS1K_9ScaleType4KindE0ELNS_15FloatRoundStyleE2ESI_EENS1_15EpilogueDefaultEEEEEvvEEEEvNT_6ParamsE,"aw",@nobits
	.sectionflags	@""
	.align	16
	.zero		1024


//--------------------- .nv.shared.reserved.0     --------------------------
	.section	.nv.shared.reserved.0,"aw",@nobits
	.weak		__nv_reservedSMEM_offset_0_alias
	.size		__nv_reservedSMEM_offset_0_alias, 0, 0
	.other		__nv_reservedSMEM_offset_0_alias,@"STO_CUDA_RESERVED_SHARED STV_DEFAULT"
__nv_reservedSMEM_offset_0_alias:
	.zero		0


//--------------------- .nv.global                --------------------------
	.section	.nv.global,"aw",@nobits
.nv.global:
	.type		_ZN40_INTERNAL_dc90aede_4_k_cu_ed34bfd8_196574cute1_E,@object
	.size		_ZN40_INTERNAL_dc90aede_4_k_cu_ed34bfd8_196574cute1_E,(_ZN40_INTERNAL_dc90aede_4_k_cu_ed34bfd8_196574cuda3std3__45__cpo6cbeginE - _ZN40_INTERNAL_dc90aede_4_k_cu_ed34bfd8_196574cute1_E)
_ZN40_INTERNAL_dc90aede_4_k_cu_ed34bfd8_196574cute1_E:
	.zero		1
	.type		_ZN40_INTERNAL_dc90aede_4_k_cu_ed34bfd8_196574cuda3std3__45__cpo6cbeginE,@object
	.size		_ZN40_INTERNAL_dc90aede_4_k_cu_ed34bfd8_196574cuda3std3__45__cpo6cbeginE,(_ZN40_INTERNAL_dc90aede_4_k_cu_ed34bfd8_196574cuda3std3__48in_placeE - _ZN40_INTERNAL_dc90aede_4_k_cu_ed34bfd8_196574cuda3std3__45__cpo6cbeginE)
_ZN40_INTERNAL_dc90aede_4_k_cu_ed34bfd8_196574cuda3std3__45__cpo6cbeginE:
	.zero		1
	.type		_ZN40_INTERNAL_dc90aede_4_k_cu_ed34bfd8_196574cuda3std3__48in_placeE,@object
	.size		_ZN40_INTERNAL_dc90aede_4_k_cu_ed34bfd8_196574cuda3std3__48in_placeE,(_ZN40_INTERNAL_dc90aede_4_k_cu_ed34bfd8_196574cuda3std6ranges3__45__cpo9iter_moveE - _ZN40_INTERNAL_dc90aede_4_k_cu_ed34bfd8_196574cuda3std3__48in_placeE)
_ZN40_INTERNAL_dc90aede_4_k_cu_ed34bfd8_196574cuda3std3__48in_placeE:
	.zero		1
	.type		_ZN40_INTERNAL_dc90aede_4_k_cu_ed34bfd8_196574cuda3std6ranges3__45__cpo9iter_moveE,@object
	.size		_ZN40_INTERNAL_dc90aede_4_k_cu_ed34bfd8_196574cuda3std6ranges3__45__cpo9iter_moveE,(_ZN40_INTERNAL_dc90aede_4_k_cu_ed34bfd8_196574cuda3std3__45__cpo5beginE - _ZN40_INTERNAL_dc90aede_4_k_cu_ed34bfd8_196574cuda3std6ranges3__45__cpo9iter_moveE)
_ZN40_INTERNAL_dc90aede_4_k_cu_ed34bfd8_196574cuda3std6ranges3__45__cpo9iter_moveE:
	.zero		1
	.type		_ZN40_INTERNAL_dc90aede_4_k_cu_ed34bfd8_196574cuda3std3__45__cpo5beginE,@object
	.size		_ZN40_INTERNAL_dc90aede_4_k_cu_ed34bfd8_196574cuda3std3__45__cpo5beginE,(_ZN40_INTERNAL_dc90aede_4_k_cu_ed34bfd8_196574cuda3std3__442_GLOBAL__N__dc90aede_4_k_cu_ed34bfd8_196576ignoreE - _ZN40_INTERNAL_dc90aede_4_k_cu_ed34bfd8_196574cuda3std3__45__cpo5beginE)
_ZN40_INTERNAL_dc90aede_4_k_cu_ed34bfd8_196574cuda3std3__45__cpo5beginE:
	.zero		1
	.type		_ZN40_INTERNAL_dc90aede_4_k_cu_ed34bfd8_196574cuda3std3__442_GLOBAL__N__dc90aede_4_k_cu_ed34bfd8_196576ignoreE,@object
	.size		_ZN40_INTERNAL_dc90aede_4_k_cu_ed34bfd8_196574cuda3std3__442_GLOBAL__N__dc90aede_4_k_cu_ed34bfd8_196576ignoreE,(_ZN40_INTERNAL_dc90aede_4_k_cu_ed34bfd8_196574cute7productE - _ZN40_INTERNAL_dc90aede_4_k_cu_ed34bfd8_196574cuda3std3__442_GLOBAL__N__dc90aede_4_k_cu_ed34bfd8_196576ignoreE)
_ZN40_INTERNAL_dc90aede_4_k_cu_ed34bfd8_196574cuda3std3__442_GLOBAL__N__dc90aede_4_k_cu_ed34bfd8_196576ignoreE:
	.zero		1
	.type		_ZN40_INTERNAL_dc90aede_4_k_cu_ed34bfd8_196574cute7productE,@object
	.size		_ZN40_INTERNAL_dc90aede_4_k_cu_ed34bfd8_196574cute7productE,(_ZN40_INTERNAL_dc90aede_4_k_cu_ed34bfd8_196574cuda3std3__45__cpo3endE - _ZN40_INTERNAL_dc90aede_4_k_cu_ed34bfd8_196574cute7productE)
_ZN40_INTERNAL_dc90aede_4_k_cu_ed34bfd8_196574cute7productE:
	.zero		1
	.type		_ZN40_INTERNAL_dc90aede_4_k_cu_ed34bfd8_196574cuda3std3__45__cpo3endE,@object
	.size		_ZN40_INTERNAL_dc90aede_4_k_cu_ed34bfd8_196574cuda3std3__45__cpo3endE,(_ZN40_INTERNAL_dc90aede_4_k_cu_ed34bfd8_196574cuda3std3__419piecewise_constructE - _ZN40_INTERNAL_dc90aede_4_k_cu_ed34bfd8_196574cuda3std3__45__cpo3endE)
_ZN40_INTERNAL_dc90aede_4_k_cu_ed34bfd8_196574cuda3std3__45__cpo3endE:
	.zero		1
	.type		_ZN40_INTERNAL_dc90aede_4_k_cu_ed34bfd8_196574cuda3std3__419piecewise_constructE,@object
	.size		_ZN40_INTERNAL_dc90aede_4_k_cu_ed34bfd8_196574cuda3std3__419piecewise_constructE,(_ZN40_INTERNAL_dc90aede_4_k_cu_ed34bfd8_196574cuda3std3__45__cpo4cendE - _ZN40_INTERNAL_dc90aede_4_k_cu_ed34bfd8_196574cuda3std3__419piecewise_constructE)
_ZN40_INTERNAL_dc90aede_4_k_cu_ed34bfd8_196574cuda3std3__419piecewise_constructE:
	.zero		1
	.type		_ZN40_INTERNAL_dc90aede_4_k_cu_ed34bfd8_196574cuda3std3__45__cpo4cendE,@object
	.size		_ZN40_INTERNAL_dc90aede_4_k_cu_ed34bfd8_196574cuda3std3__45__cpo4cendE,(_ZN40_INTERNAL_dc90aede_4_k_cu_ed34bfd8_196574cuda3std6ranges3__45__cpo4swapE - _ZN40_INTERNAL_dc90aede_4_k_cu_ed34bfd8_196574cuda3std3__45__cpo4cendE)
_ZN40_INTERNAL_dc90aede_4_k_cu_ed34bfd8_196574cuda3std3__45__cpo4cendE:
	.zero		1
	.type		_ZN40_INTERNAL_dc90aede_4_k_cu_ed34bfd8_196574cuda3std6ranges3__45__cpo4swapE,@object
	.size		_ZN40_INTERNAL_dc90aede_4_k_cu_ed34bfd8_196574cuda3std6ranges3__45__cpo4swapE,(.L_8 - _ZN40_INTERNAL_dc90aede_4_k_cu_ed34bfd8_196574cuda3std6ranges3__45__cpo4swapE)
_ZN40_INTERNAL_dc90aede_4_k_cu_ed34bfd8_196574cuda3std6ranges3__45__cpo4swapE:
	.zero		1
.L_8:


//--------------------- .nv.constant0._ZN7cutlass13device_kernelINS_4gemm6kernel13GemmUniversalIN4cute5tupleIJiiiiEEENS1_10collective13CollectiveMmaINS1_34MainloopSm90TmaGmmaWarpSpecializedILi2ENS5_IJNS4_1CILi1EEESB_SB_EEENS1_35KernelTmaWarpSpecializedCooperativeEEENS5_IJNSA_ILi128EEENSA_ILi64EEESF_EEENS_10bfloat16_tENS5_IJlSB_lEEESI_SJ_NS4_8TiledMMAINS4_8MMA_AtomIJNS4_4SM904GMMA27MMA_64x64x16_F32BF16BF16_SSILNSN_5MajorE0ELSP_0ELNSN_7ScaleInE1ELSQ_1EEEEEENS4_6LayoutINS5_IJNSA_ILi2EEESB_SB_EEENS5_IJSB_NSA_ILi0EEESW_EEEEENS5_IJNS4_10UnderscoreESZ_SZ_EEEEENS4_13SM90_TMA_LOADENS4_14ComposedLayoutINS4_7SwizzleILi3ELi4ELi3EEENS4_18smem_ptr_flag_bitsILi16EEENST_INS5_IJNSA_ILi8EEESG_EEENS5_IJSG_SB_EEEEEEEvNS4_8identityES12_S1C_vS1D_EENS_8epilogue10collective6detail29Sm90TmaWarpSpecializedAdapterINS1G_15DefaultEpilogueISI_SJ_SJ_NS1F_6thread17LinearCombinationISI_Li1EffLNS1K_9ScaleType4KindE0ELNS_15FloatRoundStyleE2ESI_EENS1_15EpilogueDefaultEEEEEvvEEEEvNT_6ParamsE --------------------------
	.section	.nv.constant0._ZN7cutlass13device_kernelINS_4gemm6kernel13GemmUniversalIN4cute5tupleIJiiiiEEENS1_10collective13CollectiveMmaINS1_34MainloopSm90TmaGmmaWarpSpecializedILi2ENS5_IJNS4_1CILi1EEESB_SB_EEENS1_35KernelTmaWarpSpecializedCooperativeEEENS5_IJNSA_ILi128EEENSA_ILi64EEESF_EEENS_10bfloat16_tENS5_IJlSB_lEEESI_SJ_NS4_8TiledMMAINS4_8MMA_AtomIJNS4_4SM904GMMA27MMA_64x64x16_F32BF16BF16_SSILNSN_5MajorE0ELSP_0ELNSN_7ScaleInE1ELSQ_1EEEEEENS4_6LayoutINS5_IJNSA_ILi2EEESB_SB_EEENS5_IJSB_NSA_ILi0EEESW_EEEEENS5_IJNS4_10UnderscoreESZ_SZ_EEEEENS4_13SM90_TMA_LOADENS4_14ComposedLayoutINS4_7SwizzleILi3ELi4ELi3EEENS4_18smem_ptr_flag_bitsILi16EEENST_INS5_IJNSA_ILi8EEESG_EEENS5_IJSG_SB_EEEEEEEvNS4_8identityES12_S1C_vS1D_EENS_8epilogue10collective6detail29Sm90TmaWarpSpecializedAdapterINS1G_15DefaultEpilogueISI_SJ_SJ_NS1F_6thread17LinearCombinationISI_Li1EffLNS1K_9ScaleType4KindE0ELNS_15FloatRoundStyleE2ESI_EENS1_15EpilogueDefaultEEEEEvvEEEEvNT_6ParamsE,"a",@progbits
	.sectionflags	@""
	.align	4
.nv.constant0._ZN7cutlass13device_kernelINS_4gemm6kernel13GemmUniversalIN4cute5tupleIJiiiiEEENS1_10collective13CollectiveMmaINS1_34MainloopSm90TmaGmmaWarpSpecializedILi2ENS5_IJNS4_1CILi1EEESB_SB_EEENS1_35KernelTmaWarpSpecializedCooperativeEEENS5_IJNSA_ILi128EEENSA_ILi64EEESF_EEENS_10bfloat16_tENS5_IJlSB_lEEESI_SJ_NS4_8TiledMMAINS4_8MMA_AtomIJNS4_4SM904GMMA27MMA_64x64x16_F32BF16BF16_SSILNSN_5MajorE0ELSP_0ELNSN_7ScaleInE1ELSQ_1EEEEEENS4_6LayoutINS5_IJNSA_ILi2EEESB_SB_EEENS5_IJSB_NSA_ILi0EEESW_EEEEENS5_IJNS4_10UnderscoreESZ_SZ_EEEEENS4_13SM90_TMA_LOADENS4_14ComposedLayoutINS4_7SwizzleILi3ELi4ELi3EEENS4_18smem_ptr_flag_bitsILi16EEENST_INS5_IJNSA_ILi8EEESG_EEENS5_IJSG_SB_EEEEEEEvNS4_8identityES12_S1C_vS1D_EENS_8epilogue10collective6detail29Sm90TmaWarpSpecializedAdapterINS1G_15DefaultEpilogueISI_SJ_SJ_NS1F_6thread17LinearCombinationISI_Li1EffLNS1K_9ScaleType4KindE0ELNS_15FloatRoundStyleE2ESI_EENS1_15EpilogueDefaultEEEEEvvEEEEvNT_6ParamsE:
	.zero		1664


//--------------------- SYMBOLS --------------------------

	.type		.nv.reservedSmem.offset0,@object
	.size		.nv.reservedSmem.offset0,0x4
	.type		__assertfail,@function
